//
// Generated by NVIDIA NVVM Compiler
//
// Compiler Build ID: CL-36424714
// Cuda compilation tools, release 13.0, V13.0.88
// Based on NVVM 20.0.0
//

.version 9.0
.target sm_100
.address_size 64

	// .globl	_Z11fp32_kernelPf

.visible .entry _Z11fp32_kernelPf(
	.param .u64 .ptr .align 1 _Z11fp32_kernelPf_param_0
)
{
	.reg .pred 	%p<2>;
	.reg .b32 	%r<10>;
	.reg .b32 	%f<16394>;
	.reg .b64 	%rd<5>;

	ld.param.u64 	%rd1, [_Z11fp32_kernelPf_param_0];
	mov.u32 	%r1, %tid.x;
	cvt.rn.f32.u32 	%f16393, %r1;
	add.s32 	%r5, %r1, 1;
	cvt.rn.f32.u32 	%f16392, %r5;
	mov.b32 	%r9, 0;
$L__BB0_1:
	mov.f32 	%f16384, 0f3F800000;
	mov.f32 	%f16389, 0f40400000;
	// begin inline asm
	fma.rn.f32 %f7, %f16384, %f16389, %f16393;
	// end inline asm
	mov.f32 	%f16380, 0fC0000000;
	mov.f32 	%f16385, 0f40800000;
	// begin inline asm
	fma.rn.f32 %f11, %f16380, %f16385, %f7;
	// end inline asm
	// begin inline asm
	fma.rn.f32 %f15, %f16384, %f16385, %f16392;
	// end inline asm
	mov.f32 	%f16388, 0f40000000;
	// begin inline asm
	fma.rn.f32 %f19, %f16388, %f16389, %f15;
	// end inline asm
	// begin inline asm
	fma.rn.f32 %f23, %f16384, %f16389, %f11;
	// end inline asm
	// begin inline asm
	fma.rn.f32 %f27, %f16380, %f16385, %f23;
	// end inline asm
	// begin inline asm
	fma.rn.f32 %f31, %f16384, %f16385, %f19;
	// end inline asm
	// begin inline asm
	fma.rn.f32 %f35, %f16388, %f16389, %f31;
	// end inline asm
	// begin inline asm
	fma.rn.f32 %f39, %f16384, %f16389, %f27;
	// end inline asm
	// begin inline asm
	fma.rn.f32 %f43, %f16380, %f16385, %f39;
	// end inline asm
	// begin inline asm
	fma.rn.f32 %f47, %f16384, %f16385, %f35;
	// end inline asm
	// begin inline asm
	fma.rn.f32 %f51, %f16388, %f16389, %f47;
	// end inline asm
	// begin inline asm
	fma.rn.f32 %f55, %f16384, %f16389, %f43;
	// end inline asm
	// begin inline asm
	fma.rn.f32 %f59, %f16380, %f16385, %f55;
	// end inline asm
	// begin inline asm
	fma.rn.f32 %f63, %f16384, %f16385, %f51;
	// end inline asm
	// begin inline asm
	fma.rn.f32 %f67, %f16388, %f16389, %f63;
	// end inline asm
	// begin inline asm
	fma.rn.f32 %f71, %f16384, %f16389, %f59;
	// end inline asm
	// begin inline asm
	fma.rn.f32 %f75, %f16380, %f16385, %f71;
	// end inline asm
	// begin inline asm
	fma.rn.f32 %f79, %f16384, %f16385, %f67;
	// end inline asm
	// begin inline asm
	fma.rn.f32 %f83, %f16388, %f16389, %f79;
	// end inline asm
	// begin inline asm
	fma.rn.f32 %f87, %f16384, %f16389, %f75;
	// end inline asm
	// begin inline asm
	fma.rn.f32 %f91, %f16380, %f16385, %f87;
	// end inline asm
	// begin inline asm
	fma.rn.f32 %f95, %f16384, %f16385, %f83;
	// end inline asm
	// begin inline asm
	fma.rn.f32 %f99, %f16388, %f16389, %f95;
	// end inline asm
	// begin inline asm
	fma.rn.f32 %f103, %f16384, %f16389, %f91;
	// end inline asm
	// begin inline asm
	fma.rn.f32 %f107, %f16380, %f16385, %f103;
	// end inline asm
	// begin inline asm
	fma.rn.f32 %f111, %f16384, %f16385, %f99;
	// end inline asm
	// begin inline asm
	fma.rn.f32 %f115, %f16388, %f16389, %f111;
	// end inline asm
	// begin inline asm
	fma.rn.f32 %f119, %f16384, %f16389, %f107;
	// end inline asm
	// begin inline asm
	fma.rn.f32 %f123, %f16380, %f16385, %f119;
	// end inline asm
	// begin inline asm
	fma.rn.f32 %f127, %f16384, %f16385, %f115;
	// end inline asm
	// begin inline asm
	fma.rn.f32 %f131, %f16388, %f16389, %f127;
	// end inline asm
	// begin inline asm
	fma.rn.f32 %f135, %f16384, %f16389, %f123;
	// end inline asm
	// begin inline asm
	fma.rn.f32 %f139, %f16380, %f16385, %f135;
	// end inline asm
	// begin inline asm
	fma.rn.f32 %f143, %f16384, %f16385, %f131;
	// end inline asm
	// begin inline asm
	fma.rn.f32 %f147, %f16388, %f16389, %f143;
	// end inline asm
	// begin inline asm
	fma.rn.f32 %f151, %f16384, %f16389, %f139;
	// end inline asm
	// begin inline asm
	fma.rn.f32 %f155, %f16380, %f16385, %f151;
	// end inline asm
	// begin inline asm
	fma.rn.f32 %f159, %f16384, %f16385, %f147;
	// end inline asm
	// begin inline asm
	fma.rn.f32 %f163, %f16388, %f16389, %f159;
	// end inline asm
	// begin inline asm
	fma.rn.f32 %f167, %f16384, %f16389, %f155;
	// end inline asm
	// begin inline asm
	fma.rn.f32 %f171, %f16380, %f16385, %f167;
	// end inline asm
	// begin inline asm
	fma.rn.f32 %f175, %f16384, %f16385, %f163;
	// end inline asm
	// begin inline asm
	fma.rn.f32 %f179, %f16388, %f16389, %f175;
	// end inline asm
	// begin inline asm
	fma.rn.f32 %f183, %f16384, %f16389, %f171;
	// end inline asm
	// begin inline asm
	fma.rn.f32 %f187, %f16380, %f16385, %f183;
	// end inline asm
	// begin inline asm
	fma.rn.f32 %f191, %f16384, %f16385, %f179;
	// end inline asm
	// begin inline asm
	fma.rn.f32 %f195, %f16388, %f16389, %f191;
	// end inline asm
	// begin inline asm
	fma.rn.f32 %f199, %f16384, %f16389, %f187;
	// end inline asm
	// begin inline asm
	fma.rn.f32 %f203, %f16380, %f16385, %f199;
	// end inline asm
	// begin inline asm
	fma.rn.f32 %f207, %f16384, %f16385, %f195;
	// end inline asm
	// begin inline asm
	fma.rn.f32 %f211, %f16388, %f16389, %f207;
	// end inline asm
	// begin inline asm
	fma.rn.f32 %f215, %f16384, %f16389, %f203;
	// end inline asm
	// begin inline asm
	fma.rn.f32 %f219, %f16380, %f16385, %f215;
	// end inline asm
	// begin inline asm
	fma.rn.f32 %f223, %f16384, %f16385, %f211;
	// end inline asm
	// begin inline asm
	fma.rn.f32 %f227, %f16388, %f16389, %f223;
	// end inline asm
	// begin inline asm
	fma.rn.f32 %f231, %f16384, %f16389, %f219;
	// end inline asm
	// begin inline asm
	fma.rn.f32 %f235, %f16380, %f16385, %f231;
	// end inline asm
	// begin inline asm
	fma.rn.f32 %f239, %f16384, %f16385, %f227;
	// end inline asm
	// begin inline asm
	fma.rn.f32 %f243, %f16388, %f16389, %f239;
	// end inline asm
	// begin inline asm
	fma.rn.f32 %f247, %f16384, %f16389, %f235;
	// end inline asm
	// begin inline asm
	fma.rn.f32 %f251, %f16380, %f16385, %f247;
	// end inline asm
	// begin inline asm
	fma.rn.f32 %f255, %f16384, %f16385, %f243;
	// end inline asm
	// begin inline asm
	fma.rn.f32 %f259, %f16388, %f16389, %f255;
	// end inline asm
	// begin inline asm
	fma.rn.f32 %f263, %f16384, %f16389, %f251;
	// end inline asm
	// begin inline asm
	fma.rn.f32 %f267, %f16380, %f16385, %f263;
	// end inline asm
	// begin inline asm
	fma.rn.f32 %f271, %f16384, %f16385, %f259;
	// end inline asm
	// begin inline asm
	fma.rn.f32 %f275, %f16388, %f16389, %f271;
	// end inline asm
	// begin inline asm
	fma.rn.f32 %f279, %f16384, %f16389, %f267;
	// end inline asm
	// begin inline asm
	fma.rn.f32 %f283, %f16380, %f16385, %f279;
	// end inline asm
	// begin inline asm
	fma.rn.f32 %f287, %f16384, %f16385, %f275;
	// end inline asm
	// begin inline asm
	fma.rn.f32 %f291, %f16388, %f16389, %f287;
	// end inline asm
	// begin inline asm
	fma.rn.f32 %f295, %f16384, %f16389, %f283;
	// end inline asm
	// begin inline asm
	fma.rn.f32 %f299, %f16380, %f16385, %f295;
	// end inline asm
	// begin inline asm
	fma.rn.f32 %f303, %f16384, %f16385, %f291;
	// end inline asm
	// begin inline asm
	fma.rn.f32 %f307, %f16388, %f16389, %f303;
	// end inline asm
	// begin inline asm
	fma.rn.f32 %f311, %f16384, %f16389, %f299;
	// end inline asm
	// begin inline asm
	fma.rn.f32 %f315, %f16380, %f16385, %f311;
	// end inline asm
	// begin inline asm
	fma.rn.f32 %f319, %f16384, %f16385, %f307;
	// end inline asm
	// begin inline asm
	fma.rn.f32 %f323, %f16388, %f16389, %f319;
	// end inline asm
	// begin inline asm
	fma.rn.f32 %f327, %f16384, %f16389, %f315;
	// end inline asm
	// begin inline asm
	fma.rn.f32 %f331, %f16380, %f16385, %f327;
	// end inline asm
	// begin inline asm
	fma.rn.f32 %f335, %f16384, %f16385, %f323;
	// end inline asm
	// begin inline asm
	fma.rn.f32 %f339, %f16388, %f16389, %f335;
	// end inline asm
	// begin inline asm
	fma.rn.f32 %f343, %f16384, %f16389, %f331;
	// end inline asm
	// begin inline asm
	fma.rn.f32 %f347, %f16380, %f16385, %f343;
	// end inline asm
	// begin inline asm
	fma.rn.f32 %f351, %f16384, %f16385, %f339;
	// end inline asm
	// begin inline asm
	fma.rn.f32 %f355, %f16388, %f16389, %f351;
	// end inline asm
	// begin inline asm
	fma.rn.f32 %f359, %f16384, %f16389, %f347;
	// end inline asm
	// begin inline asm
	fma.rn.f32 %f363, %f16380, %f16385, %f359;
	// end inline asm
	// begin inline asm
	fma.rn.f32 %f367, %f16384, %f16385, %f355;
	// end inline asm
	// begin inline asm
	fma.rn.f32 %f371, %f16388, %f16389, %f367;
	// end inline asm
	// begin inline asm
	fma.rn.f32 %f375, %f16384, %f16389, %f363;
	// end inline asm
	// begin inline asm
	fma.rn.f32 %f379, %f16380, %f16385, %f375;
	// end inline asm
	// begin inline asm
	fma.rn.f32 %f383, %f16384, %f16385, %f371;
	// end inline asm
	// begin inline asm
	fma.rn.f32 %f387, %f16388, %f16389, %f383;
	// end inline asm
	// begin inline asm
	fma.rn.f32 %f391, %f16384, %f16389, %f379;
	// end inline asm
	// begin inline asm
	fma.rn.f32 %f395, %f16380, %f16385, %f391;
	// end inline asm
	// begin inline asm
	fma.rn.f32 %f399, %f16384, %f16385, %f387;
	// end inline asm
	// begin inline asm
	fma.rn.f32 %f403, %f16388, %f16389, %f399;
	// end inline asm
	// begin inline asm
	fma.rn.f32 %f407, %f16384, %f16389, %f395;
	// end inline asm
	// begin inline asm
	fma.rn.f32 %f411, %f16380, %f16385, %f407;
	// end inline asm
	// begin inline asm
	fma.rn.f32 %f415, %f16384, %f16385, %f403;
	// end inline asm
	// begin inline asm
	fma.rn.f32 %f419, %f16388, %f16389, %f415;
	// end inline asm
	// begin inline asm
	fma.rn.f32 %f423, %f16384, %f16389, %f411;
	// end inline asm
	// begin inline asm
	fma.rn.f32 %f427, %f16380, %f16385, %f423;
	// end inline asm
	// begin inline asm
	fma.rn.f32 %f431, %f16384, %f16385, %f419;
	// end inline asm
	// begin inline asm
	fma.rn.f32 %f435, %f16388, %f16389, %f431;
	// end inline asm
	// begin inline asm
	fma.rn.f32 %f439, %f16384, %f16389, %f427;
	// end inline asm
	// begin inline asm
	fma.rn.f32 %f443, %f16380, %f16385, %f439;
	// end inline asm
	// begin inline asm
	fma.rn.f32 %f447, %f16384, %f16385, %f435;
	// end inline asm
	// begin inline asm
	fma.rn.f32 %f451, %f16388, %f16389, %f447;
	// end inline asm
	// begin inline asm
	fma.rn.f32 %f455, %f16384, %f16389, %f443;
	// end inline asm
	// begin inline asm
	fma.rn.f32 %f459, %f16380, %f16385, %f455;
	// end inline asm
	// begin inline asm
	fma.rn.f32 %f463, %f16384, %f16385, %f451;
	// end inline asm
	// begin inline asm
	fma.rn.f32 %f467, %f16388, %f16389, %f463;
	// end inline asm
	// begin inline asm
	fma.rn.f32 %f471, %f16384, %f16389, %f459;
	// end inline asm
	// begin inline asm
	fma.rn.f32 %f475, %f16380, %f16385, %f471;
	// end inline asm
	// begin inline asm
	fma.rn.f32 %f479, %f16384, %f16385, %f467;
	// end inline asm
	// begin inline asm
	fma.rn.f32 %f483, %f16388, %f16389, %f479;
	// end inline asm
	// begin inline asm
	fma.rn.f32 %f487, %f16384, %f16389, %f475;
	// end inline asm
	// begin inline asm
	fma.rn.f32 %f491, %f16380, %f16385, %f487;
	// end inline asm
	// begin inline asm
	fma.rn.f32 %f495, %f16384, %f16385, %f483;
	// end inline asm
	// begin inline asm
	fma.rn.f32 %f499, %f16388, %f16389, %f495;
	// end inline asm
	// begin inline asm
	fma.rn.f32 %f503, %f16384, %f16389, %f491;
	// end inline asm
	// begin inline asm
	fma.rn.f32 %f507, %f16380, %f16385, %f503;
	// end inline asm
	// begin inline asm
	fma.rn.f32 %f511, %f16384, %f16385, %f499;
	// end inline asm
	// begin inline asm
	fma.rn.f32 %f515, %f16388, %f16389, %f511;
	// end inline asm
	// begin inline asm
	fma.rn.f32 %f519, %f16384, %f16389, %f507;
	// end inline asm
	// begin inline asm
	fma.rn.f32 %f523, %f16380, %f16385, %f519;
	// end inline asm
	// begin inline asm
	fma.rn.f32 %f527, %f16384, %f16385, %f515;
	// end inline asm
	// begin inline asm
	fma.rn.f32 %f531, %f16388, %f16389, %f527;
	// end inline asm
	// begin inline asm
	fma.rn.f32 %f535, %f16384, %f16389, %f523;
	// end inline asm
	// begin inline asm
	fma.rn.f32 %f539, %f16380, %f16385, %f535;
	// end inline asm
	// begin inline asm
	fma.rn.f32 %f543, %f16384, %f16385, %f531;
	// end inline asm
	// begin inline asm
	fma.rn.f32 %f547, %f16388, %f16389, %f543;
	// end inline asm
	// begin inline asm
	fma.rn.f32 %f551, %f16384, %f16389, %f539;
	// end inline asm
	// begin inline asm
	fma.rn.f32 %f555, %f16380, %f16385, %f551;
	// end inline asm
	// begin inline asm
	fma.rn.f32 %f559, %f16384, %f16385, %f547;
	// end inline asm
	// begin inline asm
	fma.rn.f32 %f563, %f16388, %f16389, %f559;
	// end inline asm
	// begin inline asm
	fma.rn.f32 %f567, %f16384, %f16389, %f555;
	// end inline asm
	// begin inline asm
	fma.rn.f32 %f571, %f16380, %f16385, %f567;
	// end inline asm
	// begin inline asm
	fma.rn.f32 %f575, %f16384, %f16385, %f563;
	// end inline asm
	// begin inline asm
	fma.rn.f32 %f579, %f16388, %f16389, %f575;
	// end inline asm
	// begin inline asm
	fma.rn.f32 %f583, %f16384, %f16389, %f571;
	// end inline asm
	// begin inline asm
	fma.rn.f32 %f587, %f16380, %f16385, %f583;
	// end inline asm
	// begin inline asm
	fma.rn.f32 %f591, %f16384, %f16385, %f579;
	// end inline asm
	// begin inline asm
	fma.rn.f32 %f595, %f16388, %f16389, %f591;
	// end inline asm
	// begin inline asm
	fma.rn.f32 %f599, %f16384, %f16389, %f587;
	// end inline asm
	// begin inline asm
	fma.rn.f32 %f603, %f16380, %f16385, %f599;
	// end inline asm
	// begin inline asm
	fma.rn.f32 %f607, %f16384, %f16385, %f595;
	// end inline asm
	// begin inline asm
	fma.rn.f32 %f611, %f16388, %f16389, %f607;
	// end inline asm
	// begin inline asm
	fma.rn.f32 %f615, %f16384, %f16389, %f603;
	// end inline asm
	// begin inline asm
	fma.rn.f32 %f619, %f16380, %f16385, %f615;
	// end inline asm
	// begin inline asm
	fma.rn.f32 %f623, %f16384, %f16385, %f611;
	// end inline asm
	// begin inline asm
	fma.rn.f32 %f627, %f16388, %f16389, %f623;
	// end inline asm
	// begin inline asm
	fma.rn.f32 %f631, %f16384, %f16389, %f619;
	// end inline asm
	// begin inline asm
	fma.rn.f32 %f635, %f16380, %f16385, %f631;
	// end inline asm
	// begin inline asm
	fma.rn.f32 %f639, %f16384, %f16385, %f627;
	// end inline asm
	// begin inline asm
	fma.rn.f32 %f643, %f16388, %f16389, %f639;
	// end inline asm
	// begin inline asm
	fma.rn.f32 %f647, %f16384, %f16389, %f635;
	// end inline asm
	// begin inline asm
	fma.rn.f32 %f651, %f16380, %f16385, %f647;
	// end inline asm
	// begin inline asm
	fma.rn.f32 %f655, %f16384, %f16385, %f643;
	// end inline asm
	// begin inline asm
	fma.rn.f32 %f659, %f16388, %f16389, %f655;
	// end inline asm
	// begin inline asm
	fma.rn.f32 %f663, %f16384, %f16389, %f651;
	// end inline asm
	// begin inline asm
	fma.rn.f32 %f667, %f16380, %f16385, %f663;
	// end inline asm
	// begin inline asm
	fma.rn.f32 %f671, %f16384, %f16385, %f659;
	// end inline asm
	// begin inline asm
	fma.rn.f32 %f675, %f16388, %f16389, %f671;
	// end inline asm
	// begin inline asm
	fma.rn.f32 %f679, %f16384, %f16389, %f667;
	// end inline asm
	// begin inline asm
	fma.rn.f32 %f683, %f16380, %f16385, %f679;
	// end inline asm
	// begin inline asm
	fma.rn.f32 %f687, %f16384, %f16385, %f675;
	// end inline asm
	// begin inline asm
	fma.rn.f32 %f691, %f16388, %f16389, %f687;
	// end inline asm
	// begin inline asm
	fma.rn.f32 %f695, %f16384, %f16389, %f683;
	// end inline asm
	// begin inline asm
	fma.rn.f32 %f699, %f16380, %f16385, %f695;
	// end inline asm
	// begin inline asm
	fma.rn.f32 %f703, %f16384, %f16385, %f691;
	// end inline asm
	// begin inline asm
	fma.rn.f32 %f707, %f16388, %f16389, %f703;
	// end inline asm
	// begin inline asm
	fma.rn.f32 %f711, %f16384, %f16389, %f699;
	// end inline asm
	// begin inline asm
	fma.rn.f32 %f715, %f16380, %f16385, %f711;
	// end inline asm
	// begin inline asm
	fma.rn.f32 %f719, %f16384, %f16385, %f707;
	// end inline asm
	// begin inline asm
	fma.rn.f32 %f723, %f16388, %f16389, %f719;
	// end inline asm
	// begin inline asm
	fma.rn.f32 %f727, %f16384, %f16389, %f715;
	// end inline asm
	// begin inline asm
	fma.rn.f32 %f731, %f16380, %f16385, %f727;
	// end inline asm
	// begin inline asm
	fma.rn.f32 %f735, %f16384, %f16385, %f723;
	// end inline asm
	// begin inline asm
	fma.rn.f32 %f739, %f16388, %f16389, %f735;
	// end inline asm
	// begin inline asm
	fma.rn.f32 %f743, %f16384, %f16389, %f731;
	// end inline asm
	// begin inline asm
	fma.rn.f32 %f747, %f16380, %f16385, %f743;
	// end inline asm
	// begin inline asm
	fma.rn.f32 %f751, %f16384, %f16385, %f739;
	// end inline asm
	// begin inline asm
	fma.rn.f32 %f755, %f16388, %f16389, %f751;
	// end inline asm
	// begin inline asm
	fma.rn.f32 %f759, %f16384, %f16389, %f747;
	// end inline asm
	// begin inline asm
	fma.rn.f32 %f763, %f16380, %f16385, %f759;
	// end inline asm
	// begin inline asm
	fma.rn.f32 %f767, %f16384, %f16385, %f755;
	// end inline asm
	// begin inline asm
	fma.rn.f32 %f771, %f16388, %f16389, %f767;
	// end inline asm
	// begin inline asm
	fma.rn.f32 %f775, %f16384, %f16389, %f763;
	// end inline asm
	// begin inline asm
	fma.rn.f32 %f779, %f16380, %f16385, %f775;
	// end inline asm
	// begin inline asm
	fma.rn.f32 %f783, %f16384, %f16385, %f771;
	// end inline asm
	// begin inline asm
	fma.rn.f32 %f787, %f16388, %f16389, %f783;
	// end inline asm
	// begin inline asm
	fma.rn.f32 %f791, %f16384, %f16389, %f779;
	// end inline asm
	// begin inline asm
	fma.rn.f32 %f795, %f16380, %f16385, %f791;
	// end inline asm
	// begin inline asm
	fma.rn.f32 %f799, %f16384, %f16385, %f787;
	// end inline asm
	// begin inline asm
	fma.rn.f32 %f803, %f16388, %f16389, %f799;
	// end inline asm
	// begin inline asm
	fma.rn.f32 %f807, %f16384, %f16389, %f795;
	// end inline asm
	// begin inline asm
	fma.rn.f32 %f811, %f16380, %f16385, %f807;
	// end inline asm
	// begin inline asm
	fma.rn.f32 %f815, %f16384, %f16385, %f803;
	// end inline asm
	// begin inline asm
	fma.rn.f32 %f819, %f16388, %f16389, %f815;
	// end inline asm
	// begin inline asm
	fma.rn.f32 %f823, %f16384, %f16389, %f811;
	// end inline asm
	// begin inline asm
	fma.rn.f32 %f827, %f16380, %f16385, %f823;
	// end inline asm
	// begin inline asm
	fma.rn.f32 %f831, %f16384, %f16385, %f819;
	// end inline asm
	// begin inline asm
	fma.rn.f32 %f835, %f16388, %f16389, %f831;
	// end inline asm
	// begin inline asm
	fma.rn.f32 %f839, %f16384, %f16389, %f827;
	// end inline asm
	// begin inline asm
	fma.rn.f32 %f843, %f16380, %f16385, %f839;
	// end inline asm
	// begin inline asm
	fma.rn.f32 %f847, %f16384, %f16385, %f835;
	// end inline asm
	// begin inline asm
	fma.rn.f32 %f851, %f16388, %f16389, %f847;
	// end inline asm
	// begin inline asm
	fma.rn.f32 %f855, %f16384, %f16389, %f843;
	// end inline asm
	// begin inline asm
	fma.rn.f32 %f859, %f16380, %f16385, %f855;
	// end inline asm
	// begin inline asm
	fma.rn.f32 %f863, %f16384, %f16385, %f851;
	// end inline asm
	// begin inline asm
	fma.rn.f32 %f867, %f16388, %f16389, %f863;
	// end inline asm
	// begin inline asm
	fma.rn.f32 %f871, %f16384, %f16389, %f859;
	// end inline asm
	// begin inline asm
	fma.rn.f32 %f875, %f16380, %f16385, %f871;
	// end inline asm
	// begin inline asm
	fma.rn.f32 %f879, %f16384, %f16385, %f867;
	// end inline asm
	// begin inline asm
	fma.rn.f32 %f883, %f16388, %f16389, %f879;
	// end inline asm
	// begin inline asm
	fma.rn.f32 %f887, %f16384, %f16389, %f875;
	// end inline asm
	// begin inline asm
	fma.rn.f32 %f891, %f16380, %f16385, %f887;
	// end inline asm
	// begin inline asm
	fma.rn.f32 %f895, %f16384, %f16385, %f883;
	// end inline asm
	// begin inline asm
	fma.rn.f32 %f899, %f16388, %f16389, %f895;
	// end inline asm
	// begin inline asm
	fma.rn.f32 %f903, %f16384, %f16389, %f891;
	// end inline asm
	// begin inline asm
	fma.rn.f32 %f907, %f16380, %f16385, %f903;
	// end inline asm
	// begin inline asm
	fma.rn.f32 %f911, %f16384, %f16385, %f899;
	// end inline asm
	// begin inline asm
	fma.rn.f32 %f915, %f16388, %f16389, %f911;
	// end inline asm
	// begin inline asm
	fma.rn.f32 %f919, %f16384, %f16389, %f907;
	// end inline asm
	// begin inline asm
	fma.rn.f32 %f923, %f16380, %f16385, %f919;
	// end inline asm
	// begin inline asm
	fma.rn.f32 %f927, %f16384, %f16385, %f915;
	// end inline asm
	// begin inline asm
	fma.rn.f32 %f931, %f16388, %f16389, %f927;
	// end inline asm
	// begin inline asm
	fma.rn.f32 %f935, %f16384, %f16389, %f923;
	// end inline asm
	// begin inline asm
	fma.rn.f32 %f939, %f16380, %f16385, %f935;
	// end inline asm
	// begin inline asm
	fma.rn.f32 %f943, %f16384, %f16385, %f931;
	// end inline asm
	// begin inline asm
	fma.rn.f32 %f947, %f16388, %f16389, %f943;
	// end inline asm
	// begin inline asm
	fma.rn.f32 %f951, %f16384, %f16389, %f939;
	// end inline asm
	// begin inline asm
	fma.rn.f32 %f955, %f16380, %f16385, %f951;
	// end inline asm
	// begin inline asm
	fma.rn.f32 %f959, %f16384, %f16385, %f947;
	// end inline asm
	// begin inline asm
	fma.rn.f32 %f963, %f16388, %f16389, %f959;
	// end inline asm
	// begin inline asm
	fma.rn.f32 %f967, %f16384, %f16389, %f955;
	// end inline asm
	// begin inline asm
	fma.rn.f32 %f971, %f16380, %f16385, %f967;
	// end inline asm
	// begin inline asm
	fma.rn.f32 %f975, %f16384, %f16385, %f963;
	// end inline asm
	// begin inline asm
	fma.rn.f32 %f979, %f16388, %f16389, %f975;
	// end inline asm
	// begin inline asm
	fma.rn.f32 %f983, %f16384, %f16389, %f971;
	// end inline asm
	// begin inline asm
	fma.rn.f32 %f987, %f16380, %f16385, %f983;
	// end inline asm
	// begin inline asm
	fma.rn.f32 %f991, %f16384, %f16385, %f979;
	// end inline asm
	// begin inline asm
	fma.rn.f32 %f995, %f16388, %f16389, %f991;
	// end inline asm
	// begin inline asm
	fma.rn.f32 %f999, %f16384, %f16389, %f987;
	// end inline asm
	// begin inline asm
	fma.rn.f32 %f1003, %f16380, %f16385, %f999;
	// end inline asm
	// begin inline asm
	fma.rn.f32 %f1007, %f16384, %f16385, %f995;
	// end inline asm
	// begin inline asm
	fma.rn.f32 %f1011, %f16388, %f16389, %f1007;
	// end inline asm
	// begin inline asm
	fma.rn.f32 %f1015, %f16384, %f16389, %f1003;
	// end inline asm
	// begin inline asm
	fma.rn.f32 %f1019, %f16380, %f16385, %f1015;
	// end inline asm
	// begin inline asm
	fma.rn.f32 %f1023, %f16384, %f16385, %f1011;
	// end inline asm
	// begin inline asm
	fma.rn.f32 %f1027, %f16388, %f16389, %f1023;
	// end inline asm
	// begin inline asm
	fma.rn.f32 %f1031, %f16384, %f16389, %f1019;
	// end inline asm
	// begin inline asm
	fma.rn.f32 %f1035, %f16380, %f16385, %f1031;
	// end inline asm
	// begin inline asm
	fma.rn.f32 %f1039, %f16384, %f16385, %f1027;
	// end inline asm
	// begin inline asm
	fma.rn.f32 %f1043, %f16388, %f16389, %f1039;
	// end inline asm
	// begin inline asm
	fma.rn.f32 %f1047, %f16384, %f16389, %f1035;
	// end inline asm
	// begin inline asm
	fma.rn.f32 %f1051, %f16380, %f16385, %f1047;
	// end inline asm
	// begin inline asm
	fma.rn.f32 %f1055, %f16384, %f16385, %f1043;
	// end inline asm
	// begin inline asm
	fma.rn.f32 %f1059, %f16388, %f16389, %f1055;
	// end inline asm
	// begin inline asm
	fma.rn.f32 %f1063, %f16384, %f16389, %f1051;
	// end inline asm
	// begin inline asm
	fma.rn.f32 %f1067, %f16380, %f16385, %f1063;
	// end inline asm
	// begin inline asm
	fma.rn.f32 %f1071, %f16384, %f16385, %f1059;
	// end inline asm
	// begin inline asm
	fma.rn.f32 %f1075, %f16388, %f16389, %f1071;
	// end inline asm
	// begin inline asm
	fma.rn.f32 %f1079, %f16384, %f16389, %f1067;
	// end inline asm
	// begin inline asm
	fma.rn.f32 %f1083, %f16380, %f16385, %f1079;
	// end inline asm
	// begin inline asm
	fma.rn.f32 %f1087, %f16384, %f16385, %f1075;
	// end inline asm
	// begin inline asm
	fma.rn.f32 %f1091, %f16388, %f16389, %f1087;
	// end inline asm
	// begin inline asm
	fma.rn.f32 %f1095, %f16384, %f16389, %f1083;
	// end inline asm
	// begin inline asm
	fma.rn.f32 %f1099, %f16380, %f16385, %f1095;
	// end inline asm
	// begin inline asm
	fma.rn.f32 %f1103, %f16384, %f16385, %f1091;
	// end inline asm
	// begin inline asm
	fma.rn.f32 %f1107, %f16388, %f16389, %f1103;
	// end inline asm
	// begin inline asm
	fma.rn.f32 %f1111, %f16384, %f16389, %f1099;
	// end inline asm
	// begin inline asm
	fma.rn.f32 %f1115, %f16380, %f16385, %f1111;
	// end inline asm
	// begin inline asm
	fma.rn.f32 %f1119, %f16384, %f16385, %f1107;
	// end inline asm
	// begin inline asm
	fma.rn.f32 %f1123, %f16388, %f16389, %f1119;
	// end inline asm
	// begin inline asm
	fma.rn.f32 %f1127, %f16384, %f16389, %f1115;
	// end inline asm
	// begin inline asm
	fma.rn.f32 %f1131, %f16380, %f16385, %f1127;
	// end inline asm
	// begin inline asm
	fma.rn.f32 %f1135, %f16384, %f16385, %f1123;
	// end inline asm
	// begin inline asm
	fma.rn.f32 %f1139, %f16388, %f16389, %f1135;
	// end inline asm
	// begin inline asm
	fma.rn.f32 %f1143, %f16384, %f16389, %f1131;
	// end inline asm
	// begin inline asm
	fma.rn.f32 %f1147, %f16380, %f16385, %f1143;
	// end inline asm
	// begin inline asm
	fma.rn.f32 %f1151, %f16384, %f16385, %f1139;
	// end inline asm
	// begin inline asm
	fma.rn.f32 %f1155, %f16388, %f16389, %f1151;
	// end inline asm
	// begin inline asm
	fma.rn.f32 %f1159, %f16384, %f16389, %f1147;
	// end inline asm
	// begin inline asm
	fma.rn.f32 %f1163, %f16380, %f16385, %f1159;
	// end inline asm
	// begin inline asm
	fma.rn.f32 %f1167, %f16384, %f16385, %f1155;
	// end inline asm
	// begin inline asm
	fma.rn.f32 %f1171, %f16388, %f16389, %f1167;
	// end inline asm
	// begin inline asm
	fma.rn.f32 %f1175, %f16384, %f16389, %f1163;
	// end inline asm
	// begin inline asm
	fma.rn.f32 %f1179, %f16380, %f16385, %f1175;
	// end inline asm
	// begin inline asm
	fma.rn.f32 %f1183, %f16384, %f16385, %f1171;
	// end inline asm
	// begin inline asm
	fma.rn.f32 %f1187, %f16388, %f16389, %f1183;
	// end inline asm
	// begin inline asm
	fma.rn.f32 %f1191, %f16384, %f16389, %f1179;
	// end inline asm
	// begin inline asm
	fma.rn.f32 %f1195, %f16380, %f16385, %f1191;
	// end inline asm
	// begin inline asm
	fma.rn.f32 %f1199, %f16384, %f16385, %f1187;
	// end inline asm
	// begin inline asm
	fma.rn.f32 %f1203, %f16388, %f16389, %f1199;
	// end inline asm
	// begin inline asm
	fma.rn.f32 %f1207, %f16384, %f16389, %f1195;
	// end inline asm
	// begin inline asm
	fma.rn.f32 %f1211, %f16380, %f16385, %f1207;
	// end inline asm
	// begin inline asm
	fma.rn.f32 %f1215, %f16384, %f16385, %f1203;
	// end inline asm
	// begin inline asm
	fma.rn.f32 %f1219, %f16388, %f16389, %f1215;
	// end inline asm
	// begin inline asm
	fma.rn.f32 %f1223, %f16384, %f16389, %f1211;
	// end inline asm
	// begin inline asm
	fma.rn.f32 %f1227, %f16380, %f16385, %f1223;
	// end inline asm
	// begin inline asm
	fma.rn.f32 %f1231, %f16384, %f16385, %f1219;
	// end inline asm
	// begin inline asm
	fma.rn.f32 %f1235, %f16388, %f16389, %f1231;
	// end inline asm
	// begin inline asm
	fma.rn.f32 %f1239, %f16384, %f16389, %f1227;
	// end inline asm
	// begin inline asm
	fma.rn.f32 %f1243, %f16380, %f16385, %f1239;
	// end inline asm
	// begin inline asm
	fma.rn.f32 %f1247, %f16384, %f16385, %f1235;
	// end inline asm
	// begin inline asm
	fma.rn.f32 %f1251, %f16388, %f16389, %f1247;
	// end inline asm
	// begin inline asm
	fma.rn.f32 %f1255, %f16384, %f16389, %f1243;
	// end inline asm
	// begin inline asm
	fma.rn.f32 %f1259, %f16380, %f16385, %f1255;
	// end inline asm
	// begin inline asm
	fma.rn.f32 %f1263, %f16384, %f16385, %f1251;
	// end inline asm
	// begin inline asm
	fma.rn.f32 %f1267, %f16388, %f16389, %f1263;
	// end inline asm
	// begin inline asm
	fma.rn.f32 %f1271, %f16384, %f16389, %f1259;
	// end inline asm
	// begin inline asm
	fma.rn.f32 %f1275, %f16380, %f16385, %f1271;
	// end inline asm
	// begin inline asm
	fma.rn.f32 %f1279, %f16384, %f16385, %f1267;
	// end inline asm
	// begin inline asm
	fma.rn.f32 %f1283, %f16388, %f16389, %f1279;
	// end inline asm
	// begin inline asm
	fma.rn.f32 %f1287, %f16384, %f16389, %f1275;
	// end inline asm
	// begin inline asm
	fma.rn.f32 %f1291, %f16380, %f16385, %f1287;
	// end inline asm
	// begin inline asm
	fma.rn.f32 %f1295, %f16384, %f16385, %f1283;
	// end inline asm
	// begin inline asm
	fma.rn.f32 %f1299, %f16388, %f16389, %f1295;
	// end inline asm
	// begin inline asm
	fma.rn.f32 %f1303, %f16384, %f16389, %f1291;
	// end inline asm
	// begin inline asm
	fma.rn.f32 %f1307, %f16380, %f16385, %f1303;
	// end inline asm
	// begin inline asm
	fma.rn.f32 %f1311, %f16384, %f16385, %f1299;
	// end inline asm
	// begin inline asm
	fma.rn.f32 %f1315, %f16388, %f16389, %f1311;
	// end inline asm
	// begin inline asm
	fma.rn.f32 %f1319, %f16384, %f16389, %f1307;
	// end inline asm
	// begin inline asm
	fma.rn.f32 %f1323, %f16380, %f16385, %f1319;
	// end inline asm
	// begin inline asm
	fma.rn.f32 %f1327, %f16384, %f16385, %f1315;
	// end inline asm
	// begin inline asm
	fma.rn.f32 %f1331, %f16388, %f16389, %f1327;
	// end inline asm
	// begin inline asm
	fma.rn.f32 %f1335, %f16384, %f16389, %f1323;
	// end inline asm
	// begin inline asm
	fma.rn.f32 %f1339, %f16380, %f16385, %f1335;
	// end inline asm
	// begin inline asm
	fma.rn.f32 %f1343, %f16384, %f16385, %f1331;
	// end inline asm
	// begin inline asm
	fma.rn.f32 %f1347, %f16388, %f16389, %f1343;
	// end inline asm
	// begin inline asm
	fma.rn.f32 %f1351, %f16384, %f16389, %f1339;
	// end inline asm
	// begin inline asm
	fma.rn.f32 %f1355, %f16380, %f16385, %f1351;
	// end inline asm
	// begin inline asm
	fma.rn.f32 %f1359, %f16384, %f16385, %f1347;
	// end inline asm
	// begin inline asm
	fma.rn.f32 %f1363, %f16388, %f16389, %f1359;
	// end inline asm
	// begin inline asm
	fma.rn.f32 %f1367, %f16384, %f16389, %f1355;
	// end inline asm
	// begin inline asm
	fma.rn.f32 %f1371, %f16380, %f16385, %f1367;
	// end inline asm
	// begin inline asm
	fma.rn.f32 %f1375, %f16384, %f16385, %f1363;
	// end inline asm
	// begin inline asm
	fma.rn.f32 %f1379, %f16388, %f16389, %f1375;
	// end inline asm
	// begin inline asm
	fma.rn.f32 %f1383, %f16384, %f16389, %f1371;
	// end inline asm
	// begin inline asm
	fma.rn.f32 %f1387, %f16380, %f16385, %f1383;
	// end inline asm
	// begin inline asm
	fma.rn.f32 %f1391, %f16384, %f16385, %f1379;
	// end inline asm
	// begin inline asm
	fma.rn.f32 %f1395, %f16388, %f16389, %f1391;
	// end inline asm
	// begin inline asm
	fma.rn.f32 %f1399, %f16384, %f16389, %f1387;
	// end inline asm
	// begin inline asm
	fma.rn.f32 %f1403, %f16380, %f16385, %f1399;
	// end inline asm
	// begin inline asm
	fma.rn.f32 %f1407, %f16384, %f16385, %f1395;
	// end inline asm
	// begin inline asm
	fma.rn.f32 %f1411, %f16388, %f16389, %f1407;
	// end inline asm
	// begin inline asm
	fma.rn.f32 %f1415, %f16384, %f16389, %f1403;
	// end inline asm
	// begin inline asm
	fma.rn.f32 %f1419, %f16380, %f16385, %f1415;
	// end inline asm
	// begin inline asm
	fma.rn.f32 %f1423, %f16384, %f16385, %f1411;
	// end inline asm
	// begin inline asm
	fma.rn.f32 %f1427, %f16388, %f16389, %f1423;
	// end inline asm
	// begin inline asm
	fma.rn.f32 %f1431, %f16384, %f16389, %f1419;
	// end inline asm
	// begin inline asm
	fma.rn.f32 %f1435, %f16380, %f16385, %f1431;
	// end inline asm
	// begin inline asm
	fma.rn.f32 %f1439, %f16384, %f16385, %f1427;
	// end inline asm
	// begin inline asm
	fma.rn.f32 %f1443, %f16388, %f16389, %f1439;
	// end inline asm
	// begin inline asm
	fma.rn.f32 %f1447, %f16384, %f16389, %f1435;
	// end inline asm
	// begin inline asm
	fma.rn.f32 %f1451, %f16380, %f16385, %f1447;
	// end inline asm
	// begin inline asm
	fma.rn.f32 %f1455, %f16384, %f16385, %f1443;
	// end inline asm
	// begin inline asm
	fma.rn.f32 %f1459, %f16388, %f16389, %f1455;
	// end inline asm
	// begin inline asm
	fma.rn.f32 %f1463, %f16384, %f16389, %f1451;
	// end inline asm
	// begin inline asm
	fma.rn.f32 %f1467, %f16380, %f16385, %f1463;
	// end inline asm
	// begin inline asm
	fma.rn.f32 %f1471, %f16384, %f16385, %f1459;
	// end inline asm
	// begin inline asm
	fma.rn.f32 %f1475, %f16388, %f16389, %f1471;
	// end inline asm
	// begin inline asm
	fma.rn.f32 %f1479, %f16384, %f16389, %f1467;
	// end inline asm
	// begin inline asm
	fma.rn.f32 %f1483, %f16380, %f16385, %f1479;
	// end inline asm
	// begin inline asm
	fma.rn.f32 %f1487, %f16384, %f16385, %f1475;
	// end inline asm
	// begin inline asm
	fma.rn.f32 %f1491, %f16388, %f16389, %f1487;
	// end inline asm
	// begin inline asm
	fma.rn.f32 %f1495, %f16384, %f16389, %f1483;
	// end inline asm
	// begin inline asm
	fma.rn.f32 %f1499, %f16380, %f16385, %f1495;
	// end inline asm
	// begin inline asm
	fma.rn.f32 %f1503, %f16384, %f16385, %f1491;
	// end inline asm
	// begin inline asm
	fma.rn.f32 %f1507, %f16388, %f16389, %f1503;
	// end inline asm
	// begin inline asm
	fma.rn.f32 %f1511, %f16384, %f16389, %f1499;
	// end inline asm
	// begin inline asm
	fma.rn.f32 %f1515, %f16380, %f16385, %f1511;
	// end inline asm
	// begin inline asm
	fma.rn.f32 %f1519, %f16384, %f16385, %f1507;
	// end inline asm
	// begin inline asm
	fma.rn.f32 %f1523, %f16388, %f16389, %f1519;
	// end inline asm
	// begin inline asm
	fma.rn.f32 %f1527, %f16384, %f16389, %f1515;
	// end inline asm
	// begin inline asm
	fma.rn.f32 %f1531, %f16380, %f16385, %f1527;
	// end inline asm
	// begin inline asm
	fma.rn.f32 %f1535, %f16384, %f16385, %f1523;
	// end inline asm
	// begin inline asm
	fma.rn.f32 %f1539, %f16388, %f16389, %f1535;
	// end inline asm
	// begin inline asm
	fma.rn.f32 %f1543, %f16384, %f16389, %f1531;
	// end inline asm
	// begin inline asm
	fma.rn.f32 %f1547, %f16380, %f16385, %f1543;
	// end inline asm
	// begin inline asm
	fma.rn.f32 %f1551, %f16384, %f16385, %f1539;
	// end inline asm
	// begin inline asm
	fma.rn.f32 %f1555, %f16388, %f16389, %f1551;
	// end inline asm
	// begin inline asm
	fma.rn.f32 %f1559, %f16384, %f16389, %f1547;
	// end inline asm
	// begin inline asm
	fma.rn.f32 %f1563, %f16380, %f16385, %f1559;
	// end inline asm
	// begin inline asm
	fma.rn.f32 %f1567, %f16384, %f16385, %f1555;
	// end inline asm
	// begin inline asm
	fma.rn.f32 %f1571, %f16388, %f16389, %f1567;
	// end inline asm
	// begin inline asm
	fma.rn.f32 %f1575, %f16384, %f16389, %f1563;
	// end inline asm
	// begin inline asm
	fma.rn.f32 %f1579, %f16380, %f16385, %f1575;
	// end inline asm
	// begin inline asm
	fma.rn.f32 %f1583, %f16384, %f16385, %f1571;
	// end inline asm
	// begin inline asm
	fma.rn.f32 %f1587, %f16388, %f16389, %f1583;
	// end inline asm
	// begin inline asm
	fma.rn.f32 %f1591, %f16384, %f16389, %f1579;
	// end inline asm
	// begin inline asm
	fma.rn.f32 %f1595, %f16380, %f16385, %f1591;
	// end inline asm
	// begin inline asm
	fma.rn.f32 %f1599, %f16384, %f16385, %f1587;
	// end inline asm
	// begin inline asm
	fma.rn.f32 %f1603, %f16388, %f16389, %f1599;
	// end inline asm
	// begin inline asm
	fma.rn.f32 %f1607, %f16384, %f16389, %f1595;
	// end inline asm
	// begin inline asm
	fma.rn.f32 %f1611, %f16380, %f16385, %f1607;
	// end inline asm
	// begin inline asm
	fma.rn.f32 %f1615, %f16384, %f16385, %f1603;
	// end inline asm
	// begin inline asm
	fma.rn.f32 %f1619, %f16388, %f16389, %f1615;
	// end inline asm
	// begin inline asm
	fma.rn.f32 %f1623, %f16384, %f16389, %f1611;
	// end inline asm
	// begin inline asm
	fma.rn.f32 %f1627, %f16380, %f16385, %f1623;
	// end inline asm
	// begin inline asm
	fma.rn.f32 %f1631, %f16384, %f16385, %f1619;
	// end inline asm
	// begin inline asm
	fma.rn.f32 %f1635, %f16388, %f16389, %f1631;
	// end inline asm
	// begin inline asm
	fma.rn.f32 %f1639, %f16384, %f16389, %f1627;
	// end inline asm
	// begin inline asm
	fma.rn.f32 %f1643, %f16380, %f16385, %f1639;
	// end inline asm
	// begin inline asm
	fma.rn.f32 %f1647, %f16384, %f16385, %f1635;
	// end inline asm
	// begin inline asm
	fma.rn.f32 %f1651, %f16388, %f16389, %f1647;
	// end inline asm
	// begin inline asm
	fma.rn.f32 %f1655, %f16384, %f16389, %f1643;
	// end inline asm
	// begin inline asm
	fma.rn.f32 %f1659, %f16380, %f16385, %f1655;
	// end inline asm
	// begin inline asm
	fma.rn.f32 %f1663, %f16384, %f16385, %f1651;
	// end inline asm
	// begin inline asm
	fma.rn.f32 %f1667, %f16388, %f16389, %f1663;
	// end inline asm
	// begin inline asm
	fma.rn.f32 %f1671, %f16384, %f16389, %f1659;
	// end inline asm
	// begin inline asm
	fma.rn.f32 %f1675, %f16380, %f16385, %f1671;
	// end inline asm
	// begin inline asm
	fma.rn.f32 %f1679, %f16384, %f16385, %f1667;
	// end inline asm
	// begin inline asm
	fma.rn.f32 %f1683, %f16388, %f16389, %f1679;
	// end inline asm
	// begin inline asm
	fma.rn.f32 %f1687, %f16384, %f16389, %f1675;
	// end inline asm
	// begin inline asm
	fma.rn.f32 %f1691, %f16380, %f16385, %f1687;
	// end inline asm
	// begin inline asm
	fma.rn.f32 %f1695, %f16384, %f16385, %f1683;
	// end inline asm
	// begin inline asm
	fma.rn.f32 %f1699, %f16388, %f16389, %f1695;
	// end inline asm
	// begin inline asm
	fma.rn.f32 %f1703, %f16384, %f16389, %f1691;
	// end inline asm
	// begin inline asm
	fma.rn.f32 %f1707, %f16380, %f16385, %f1703;
	// end inline asm
	// begin inline asm
	fma.rn.f32 %f1711, %f16384, %f16385, %f1699;
	// end inline asm
	// begin inline asm
	fma.rn.f32 %f1715, %f16388, %f16389, %f1711;
	// end inline asm
	// begin inline asm
	fma.rn.f32 %f1719, %f16384, %f16389, %f1707;
	// end inline asm
	// begin inline asm
	fma.rn.f32 %f1723, %f16380, %f16385, %f1719;
	// end inline asm
	// begin inline asm
	fma.rn.f32 %f1727, %f16384, %f16385, %f1715;
	// end inline asm
	// begin inline asm
	fma.rn.f32 %f1731, %f16388, %f16389, %f1727;
	// end inline asm
	// begin inline asm
	fma.rn.f32 %f1735, %f16384, %f16389, %f1723;
	// end inline asm
	// begin inline asm
	fma.rn.f32 %f1739, %f16380, %f16385, %f1735;
	// end inline asm
	// begin inline asm
	fma.rn.f32 %f1743, %f16384, %f16385, %f1731;
	// end inline asm
	// begin inline asm
	fma.rn.f32 %f1747, %f16388, %f16389, %f1743;
	// end inline asm
	// begin inline asm
	fma.rn.f32 %f1751, %f16384, %f16389, %f1739;
	// end inline asm
	// begin inline asm
	fma.rn.f32 %f1755, %f16380, %f16385, %f1751;
	// end inline asm
	// begin inline asm
	fma.rn.f32 %f1759, %f16384, %f16385, %f1747;
	// end inline asm
	// begin inline asm
	fma.rn.f32 %f1763, %f16388, %f16389, %f1759;
	// end inline asm
	// begin inline asm
	fma.rn.f32 %f1767, %f16384, %f16389, %f1755;
	// end inline asm
	// begin inline asm
	fma.rn.f32 %f1771, %f16380, %f16385, %f1767;
	// end inline asm
	// begin inline asm
	fma.rn.f32 %f1775, %f16384, %f16385, %f1763;
	// end inline asm
	// begin inline asm
	fma.rn.f32 %f1779, %f16388, %f16389, %f1775;
	// end inline asm
	// begin inline asm
	fma.rn.f32 %f1783, %f16384, %f16389, %f1771;
	// end inline asm
	// begin inline asm
	fma.rn.f32 %f1787, %f16380, %f16385, %f1783;
	// end inline asm
	// begin inline asm
	fma.rn.f32 %f1791, %f16384, %f16385, %f1779;
	// end inline asm
	// begin inline asm
	fma.rn.f32 %f1795, %f16388, %f16389, %f1791;
	// end inline asm
	// begin inline asm
	fma.rn.f32 %f1799, %f16384, %f16389, %f1787;
	// end inline asm
	// begin inline asm
	fma.rn.f32 %f1803, %f16380, %f16385, %f1799;
	// end inline asm
	// begin inline asm
	fma.rn.f32 %f1807, %f16384, %f16385, %f1795;
	// end inline asm
	// begin inline asm
	fma.rn.f32 %f1811, %f16388, %f16389, %f1807;
	// end inline asm
	// begin inline asm
	fma.rn.f32 %f1815, %f16384, %f16389, %f1803;
	// end inline asm
	// begin inline asm
	fma.rn.f32 %f1819, %f16380, %f16385, %f1815;
	// end inline asm
	// begin inline asm
	fma.rn.f32 %f1823, %f16384, %f16385, %f1811;
	// end inline asm
	// begin inline asm
	fma.rn.f32 %f1827, %f16388, %f16389, %f1823;
	// end inline asm
	// begin inline asm
	fma.rn.f32 %f1831, %f16384, %f16389, %f1819;
	// end inline asm
	// begin inline asm
	fma.rn.f32 %f1835, %f16380, %f16385, %f1831;
	// end inline asm
	// begin inline asm
	fma.rn.f32 %f1839, %f16384, %f16385, %f1827;
	// end inline asm
	// begin inline asm
	fma.rn.f32 %f1843, %f16388, %f16389, %f1839;
	// end inline asm
	// begin inline asm
	fma.rn.f32 %f1847, %f16384, %f16389, %f1835;
	// end inline asm
	// begin inline asm
	fma.rn.f32 %f1851, %f16380, %f16385, %f1847;
	// end inline asm
	// begin inline asm
	fma.rn.f32 %f1855, %f16384, %f16385, %f1843;
	// end inline asm
	// begin inline asm
	fma.rn.f32 %f1859, %f16388, %f16389, %f1855;
	// end inline asm
	// begin inline asm
	fma.rn.f32 %f1863, %f16384, %f16389, %f1851;
	// end inline asm
	// begin inline asm
	fma.rn.f32 %f1867, %f16380, %f16385, %f1863;
	// end inline asm
	// begin inline asm
	fma.rn.f32 %f1871, %f16384, %f16385, %f1859;
	// end inline asm
	// begin inline asm
	fma.rn.f32 %f1875, %f16388, %f16389, %f1871;
	// end inline asm
	// begin inline asm
	fma.rn.f32 %f1879, %f16384, %f16389, %f1867;
	// end inline asm
	// begin inline asm
	fma.rn.f32 %f1883, %f16380, %f16385, %f1879;
	// end inline asm
	// begin inline asm
	fma.rn.f32 %f1887, %f16384, %f16385, %f1875;
	// end inline asm
	// begin inline asm
	fma.rn.f32 %f1891, %f16388, %f16389, %f1887;
	// end inline asm
	// begin inline asm
	fma.rn.f32 %f1895, %f16384, %f16389, %f1883;
	// end inline asm
	// begin inline asm
	fma.rn.f32 %f1899, %f16380, %f16385, %f1895;
	// end inline asm
	// begin inline asm
	fma.rn.f32 %f1903, %f16384, %f16385, %f1891;
	// end inline asm
	// begin inline asm
	fma.rn.f32 %f1907, %f16388, %f16389, %f1903;
	// end inline asm
	// begin inline asm
	fma.rn.f32 %f1911, %f16384, %f16389, %f1899;
	// end inline asm
	// begin inline asm
	fma.rn.f32 %f1915, %f16380, %f16385, %f1911;
	// end inline asm
	// begin inline asm
	fma.rn.f32 %f1919, %f16384, %f16385, %f1907;
	// end inline asm
	// begin inline asm
	fma.rn.f32 %f1923, %f16388, %f16389, %f1919;
	// end inline asm
	// begin inline asm
	fma.rn.f32 %f1927, %f16384, %f16389, %f1915;
	// end inline asm
	// begin inline asm
	fma.rn.f32 %f1931, %f16380, %f16385, %f1927;
	// end inline asm
	// begin inline asm
	fma.rn.f32 %f1935, %f16384, %f16385, %f1923;
	// end inline asm
	// begin inline asm
	fma.rn.f32 %f1939, %f16388, %f16389, %f1935;
	// end inline asm
	// begin inline asm
	fma.rn.f32 %f1943, %f16384, %f16389, %f1931;
	// end inline asm
	// begin inline asm
	fma.rn.f32 %f1947, %f16380, %f16385, %f1943;
	// end inline asm
	// begin inline asm
	fma.rn.f32 %f1951, %f16384, %f16385, %f1939;
	// end inline asm
	// begin inline asm
	fma.rn.f32 %f1955, %f16388, %f16389, %f1951;
	// end inline asm
	// begin inline asm
	fma.rn.f32 %f1959, %f16384, %f16389, %f1947;
	// end inline asm
	// begin inline asm
	fma.rn.f32 %f1963, %f16380, %f16385, %f1959;
	// end inline asm
	// begin inline asm
	fma.rn.f32 %f1967, %f16384, %f16385, %f1955;
	// end inline asm
	// begin inline asm
	fma.rn.f32 %f1971, %f16388, %f16389, %f1967;
	// end inline asm
	// begin inline asm
	fma.rn.f32 %f1975, %f16384, %f16389, %f1963;
	// end inline asm
	// begin inline asm
	fma.rn.f32 %f1979, %f16380, %f16385, %f1975;
	// end inline asm
	// begin inline asm
	fma.rn.f32 %f1983, %f16384, %f16385, %f1971;
	// end inline asm
	// begin inline asm
	fma.rn.f32 %f1987, %f16388, %f16389, %f1983;
	// end inline asm
	// begin inline asm
	fma.rn.f32 %f1991, %f16384, %f16389, %f1979;
	// end inline asm
	// begin inline asm
	fma.rn.f32 %f1995, %f16380, %f16385, %f1991;
	// end inline asm
	// begin inline asm
	fma.rn.f32 %f1999, %f16384, %f16385, %f1987;
	// end inline asm
	// begin inline asm
	fma.rn.f32 %f2003, %f16388, %f16389, %f1999;
	// end inline asm
	// begin inline asm
	fma.rn.f32 %f2007, %f16384, %f16389, %f1995;
	// end inline asm
	// begin inline asm
	fma.rn.f32 %f2011, %f16380, %f16385, %f2007;
	// end inline asm
	// begin inline asm
	fma.rn.f32 %f2015, %f16384, %f16385, %f2003;
	// end inline asm
	// begin inline asm
	fma.rn.f32 %f2019, %f16388, %f16389, %f2015;
	// end inline asm
	// begin inline asm
	fma.rn.f32 %f2023, %f16384, %f16389, %f2011;
	// end inline asm
	// begin inline asm
	fma.rn.f32 %f2027, %f16380, %f16385, %f2023;
	// end inline asm
	// begin inline asm
	fma.rn.f32 %f2031, %f16384, %f16385, %f2019;
	// end inline asm
	// begin inline asm
	fma.rn.f32 %f2035, %f16388, %f16389, %f2031;
	// end inline asm
	// begin inline asm
	fma.rn.f32 %f2039, %f16384, %f16389, %f2027;
	// end inline asm
	// begin inline asm
	fma.rn.f32 %f2043, %f16380, %f16385, %f2039;
	// end inline asm
	// begin inline asm
	fma.rn.f32 %f2047, %f16384, %f16385, %f2035;
	// end inline asm
	// begin inline asm
	fma.rn.f32 %f2051, %f16388, %f16389, %f2047;
	// end inline asm
	// begin inline asm
	fma.rn.f32 %f2055, %f16384, %f16389, %f2043;
	// end inline asm
	// begin inline asm
	fma.rn.f32 %f2059, %f16380, %f16385, %f2055;
	// end inline asm
	// begin inline asm
	fma.rn.f32 %f2063, %f16384, %f16385, %f2051;
	// end inline asm
	// begin inline asm
	fma.rn.f32 %f2067, %f16388, %f16389, %f2063;
	// end inline asm
	// begin inline asm
	fma.rn.f32 %f2071, %f16384, %f16389, %f2059;
	// end inline asm
	// begin inline asm
	fma.rn.f32 %f2075, %f16380, %f16385, %f2071;
	// end inline asm
	// begin inline asm
	fma.rn.f32 %f2079, %f16384, %f16385, %f2067;
	// end inline asm
	// begin inline asm
	fma.rn.f32 %f2083, %f16388, %f16389, %f2079;
	// end inline asm
	// begin inline asm
	fma.rn.f32 %f2087, %f16384, %f16389, %f2075;
	// end inline asm
	// begin inline asm
	fma.rn.f32 %f2091, %f16380, %f16385, %f2087;
	// end inline asm
	// begin inline asm
	fma.rn.f32 %f2095, %f16384, %f16385, %f2083;
	// end inline asm
	// begin inline asm
	fma.rn.f32 %f2099, %f16388, %f16389, %f2095;
	// end inline asm
	// begin inline asm
	fma.rn.f32 %f2103, %f16384, %f16389, %f2091;
	// end inline asm
	// begin inline asm
	fma.rn.f32 %f2107, %f16380, %f16385, %f2103;
	// end inline asm
	// begin inline asm
	fma.rn.f32 %f2111, %f16384, %f16385, %f2099;
	// end inline asm
	// begin inline asm
	fma.rn.f32 %f2115, %f16388, %f16389, %f2111;
	// end inline asm
	// begin inline asm
	fma.rn.f32 %f2119, %f16384, %f16389, %f2107;
	// end inline asm
	// begin inline asm
	fma.rn.f32 %f2123, %f16380, %f16385, %f2119;
	// end inline asm
	// begin inline asm
	fma.rn.f32 %f2127, %f16384, %f16385, %f2115;
	// end inline asm
	// begin inline asm
	fma.rn.f32 %f2131, %f16388, %f16389, %f2127;
	// end inline asm
	// begin inline asm
	fma.rn.f32 %f2135, %f16384, %f16389, %f2123;
	// end inline asm
	// begin inline asm
	fma.rn.f32 %f2139, %f16380, %f16385, %f2135;
	// end inline asm
	// begin inline asm
	fma.rn.f32 %f2143, %f16384, %f16385, %f2131;
	// end inline asm
	// begin inline asm
	fma.rn.f32 %f2147, %f16388, %f16389, %f2143;
	// end inline asm
	// begin inline asm
	fma.rn.f32 %f2151, %f16384, %f16389, %f2139;
	// end inline asm
	// begin inline asm
	fma.rn.f32 %f2155, %f16380, %f16385, %f2151;
	// end inline asm
	// begin inline asm
	fma.rn.f32 %f2159, %f16384, %f16385, %f2147;
	// end inline asm
	// begin inline asm
	fma.rn.f32 %f2163, %f16388, %f16389, %f2159;
	// end inline asm
	// begin inline asm
	fma.rn.f32 %f2167, %f16384, %f16389, %f2155;
	// end inline asm
	// begin inline asm
	fma.rn.f32 %f2171, %f16380, %f16385, %f2167;
	// end inline asm
	// begin inline asm
	fma.rn.f32 %f2175, %f16384, %f16385, %f2163;
	// end inline asm
	// begin inline asm
	fma.rn.f32 %f2179, %f16388, %f16389, %f2175;
	// end inline asm
	// begin inline asm
	fma.rn.f32 %f2183, %f16384, %f16389, %f2171;
	// end inline asm
	// begin inline asm
	fma.rn.f32 %f2187, %f16380, %f16385, %f2183;
	// end inline asm
	// begin inline asm
	fma.rn.f32 %f2191, %f16384, %f16385, %f2179;
	// end inline asm
	// begin inline asm
	fma.rn.f32 %f2195, %f16388, %f16389, %f2191;
	// end inline asm
	// begin inline asm
	fma.rn.f32 %f2199, %f16384, %f16389, %f2187;
	// end inline asm
	// begin inline asm
	fma.rn.f32 %f2203, %f16380, %f16385, %f2199;
	// end inline asm
	// begin inline asm
	fma.rn.f32 %f2207, %f16384, %f16385, %f2195;
	// end inline asm
	// begin inline asm
	fma.rn.f32 %f2211, %f16388, %f16389, %f2207;
	// end inline asm
	// begin inline asm
	fma.rn.f32 %f2215, %f16384, %f16389, %f2203;
	// end inline asm
	// begin inline asm
	fma.rn.f32 %f2219, %f16380, %f16385, %f2215;
	// end inline asm
	// begin inline asm
	fma.rn.f32 %f2223, %f16384, %f16385, %f2211;
	// end inline asm
	// begin inline asm
	fma.rn.f32 %f2227, %f16388, %f16389, %f2223;
	// end inline asm
	// begin inline asm
	fma.rn.f32 %f2231, %f16384, %f16389, %f2219;
	// end inline asm
	// begin inline asm
	fma.rn.f32 %f2235, %f16380, %f16385, %f2231;
	// end inline asm
	// begin inline asm
	fma.rn.f32 %f2239, %f16384, %f16385, %f2227;
	// end inline asm
	// begin inline asm
	fma.rn.f32 %f2243, %f16388, %f16389, %f2239;
	// end inline asm
	// begin inline asm
	fma.rn.f32 %f2247, %f16384, %f16389, %f2235;
	// end inline asm
	// begin inline asm
	fma.rn.f32 %f2251, %f16380, %f16385, %f2247;
	// end inline asm
	// begin inline asm
	fma.rn.f32 %f2255, %f16384, %f16385, %f2243;
	// end inline asm
	// begin inline asm
	fma.rn.f32 %f2259, %f16388, %f16389, %f2255;
	// end inline asm
	// begin inline asm
	fma.rn.f32 %f2263, %f16384, %f16389, %f2251;
	// end inline asm
	// begin inline asm
	fma.rn.f32 %f2267, %f16380, %f16385, %f2263;
	// end inline asm
	// begin inline asm
	fma.rn.f32 %f2271, %f16384, %f16385, %f2259;
	// end inline asm
	// begin inline asm
	fma.rn.f32 %f2275, %f16388, %f16389, %f2271;
	// end inline asm
	// begin inline asm
	fma.rn.f32 %f2279, %f16384, %f16389, %f2267;
	// end inline asm
	// begin inline asm
	fma.rn.f32 %f2283, %f16380, %f16385, %f2279;
	// end inline asm
	// begin inline asm
	fma.rn.f32 %f2287, %f16384, %f16385, %f2275;
	// end inline asm
	// begin inline asm
	fma.rn.f32 %f2291, %f16388, %f16389, %f2287;
	// end inline asm
	// begin inline asm
	fma.rn.f32 %f2295, %f16384, %f16389, %f2283;
	// end inline asm
	// begin inline asm
	fma.rn.f32 %f2299, %f16380, %f16385, %f2295;
	// end inline asm
	// begin inline asm
	fma.rn.f32 %f2303, %f16384, %f16385, %f2291;
	// end inline asm
	// begin inline asm
	fma.rn.f32 %f2307, %f16388, %f16389, %f2303;
	// end inline asm
	// begin inline asm
	fma.rn.f32 %f2311, %f16384, %f16389, %f2299;
	// end inline asm
	// begin inline asm
	fma.rn.f32 %f2315, %f16380, %f16385, %f2311;
	// end inline asm
	// begin inline asm
	fma.rn.f32 %f2319, %f16384, %f16385, %f2307;
	// end inline asm
	// begin inline asm
	fma.rn.f32 %f2323, %f16388, %f16389, %f2319;
	// end inline asm
	// begin inline asm
	fma.rn.f32 %f2327, %f16384, %f16389, %f2315;
	// end inline asm
	// begin inline asm
	fma.rn.f32 %f2331, %f16380, %f16385, %f2327;
	// end inline asm
	// begin inline asm
	fma.rn.f32 %f2335, %f16384, %f16385, %f2323;
	// end inline asm
	// begin inline asm
	fma.rn.f32 %f2339, %f16388, %f16389, %f2335;
	// end inline asm
	// begin inline asm
	fma.rn.f32 %f2343, %f16384, %f16389, %f2331;
	// end inline asm
	// begin inline asm
	fma.rn.f32 %f2347, %f16380, %f16385, %f2343;
	// end inline asm
	// begin inline asm
	fma.rn.f32 %f2351, %f16384, %f16385, %f2339;
	// end inline asm
	// begin inline asm
	fma.rn.f32 %f2355, %f16388, %f16389, %f2351;
	// end inline asm
	// begin inline asm
	fma.rn.f32 %f2359, %f16384, %f16389, %f2347;
	// end inline asm
	// begin inline asm
	fma.rn.f32 %f2363, %f16380, %f16385, %f2359;
	// end inline asm
	// begin inline asm
	fma.rn.f32 %f2367, %f16384, %f16385, %f2355;
	// end inline asm
	// begin inline asm
	fma.rn.f32 %f2371, %f16388, %f16389, %f2367;
	// end inline asm
	// begin inline asm
	fma.rn.f32 %f2375, %f16384, %f16389, %f2363;
	// end inline asm
	// begin inline asm
	fma.rn.f32 %f2379, %f16380, %f16385, %f2375;
	// end inline asm
	// begin inline asm
	fma.rn.f32 %f2383, %f16384, %f16385, %f2371;
	// end inline asm
	// begin inline asm
	fma.rn.f32 %f2387, %f16388, %f16389, %f2383;
	// end inline asm
	// begin inline asm
	fma.rn.f32 %f2391, %f16384, %f16389, %f2379;
	// end inline asm
	// begin inline asm
	fma.rn.f32 %f2395, %f16380, %f16385, %f2391;
	// end inline asm
	// begin inline asm
	fma.rn.f32 %f2399, %f16384, %f16385, %f2387;
	// end inline asm
	// begin inline asm
	fma.rn.f32 %f2403, %f16388, %f16389, %f2399;
	// end inline asm
	// begin inline asm
	fma.rn.f32 %f2407, %f16384, %f16389, %f2395;
	// end inline asm
	// begin inline asm
	fma.rn.f32 %f2411, %f16380, %f16385, %f2407;
	// end inline asm
	// begin inline asm
	fma.rn.f32 %f2415, %f16384, %f16385, %f2403;
	// end inline asm
	// begin inline asm
	fma.rn.f32 %f2419, %f16388, %f16389, %f2415;
	// end inline asm
	// begin inline asm
	fma.rn.f32 %f2423, %f16384, %f16389, %f2411;
	// end inline asm
	// begin inline asm
	fma.rn.f32 %f2427, %f16380, %f16385, %f2423;
	// end inline asm
	// begin inline asm
	fma.rn.f32 %f2431, %f16384, %f16385, %f2419;
	// end inline asm
	// begin inline asm
	fma.rn.f32 %f2435, %f16388, %f16389, %f2431;
	// end inline asm
	// begin inline asm
	fma.rn.f32 %f2439, %f16384, %f16389, %f2427;
	// end inline asm
	// begin inline asm
	fma.rn.f32 %f2443, %f16380, %f16385, %f2439;
	// end inline asm
	// begin inline asm
	fma.rn.f32 %f2447, %f16384, %f16385, %f2435;
	// end inline asm
	// begin inline asm
	fma.rn.f32 %f2451, %f16388, %f16389, %f2447;
	// end inline asm
	// begin inline asm
	fma.rn.f32 %f2455, %f16384, %f16389, %f2443;
	// end inline asm
	// begin inline asm
	fma.rn.f32 %f2459, %f16380, %f16385, %f2455;
	// end inline asm
	// begin inline asm
	fma.rn.f32 %f2463, %f16384, %f16385, %f2451;
	// end inline asm
	// begin inline asm
	fma.rn.f32 %f2467, %f16388, %f16389, %f2463;
	// end inline asm
	// begin inline asm
	fma.rn.f32 %f2471, %f16384, %f16389, %f2459;
	// end inline asm
	// begin inline asm
	fma.rn.f32 %f2475, %f16380, %f16385, %f2471;
	// end inline asm
	// begin inline asm
	fma.rn.f32 %f2479, %f16384, %f16385, %f2467;
	// end inline asm
	// begin inline asm
	fma.rn.f32 %f2483, %f16388, %f16389, %f2479;
	// end inline asm
	// begin inline asm
	fma.rn.f32 %f2487, %f16384, %f16389, %f2475;
	// end inline asm
	// begin inline asm
	fma.rn.f32 %f2491, %f16380, %f16385, %f2487;
	// end inline asm
	// begin inline asm
	fma.rn.f32 %f2495, %f16384, %f16385, %f2483;
	// end inline asm
	// begin inline asm
	fma.rn.f32 %f2499, %f16388, %f16389, %f2495;
	// end inline asm
	// begin inline asm
	fma.rn.f32 %f2503, %f16384, %f16389, %f2491;
	// end inline asm
	// begin inline asm
	fma.rn.f32 %f2507, %f16380, %f16385, %f2503;
	// end inline asm
	// begin inline asm
	fma.rn.f32 %f2511, %f16384, %f16385, %f2499;
	// end inline asm
	// begin inline asm
	fma.rn.f32 %f2515, %f16388, %f16389, %f2511;
	// end inline asm
	// begin inline asm
	fma.rn.f32 %f2519, %f16384, %f16389, %f2507;
	// end inline asm
	// begin inline asm
	fma.rn.f32 %f2523, %f16380, %f16385, %f2519;
	// end inline asm
	// begin inline asm
	fma.rn.f32 %f2527, %f16384, %f16385, %f2515;
	// end inline asm
	// begin inline asm
	fma.rn.f32 %f2531, %f16388, %f16389, %f2527;
	// end inline asm
	// begin inline asm
	fma.rn.f32 %f2535, %f16384, %f16389, %f2523;
	// end inline asm
	// begin inline asm
	fma.rn.f32 %f2539, %f16380, %f16385, %f2535;
	// end inline asm
	// begin inline asm
	fma.rn.f32 %f2543, %f16384, %f16385, %f2531;
	// end inline asm
	// begin inline asm
	fma.rn.f32 %f2547, %f16388, %f16389, %f2543;
	// end inline asm
	// begin inline asm
	fma.rn.f32 %f2551, %f16384, %f16389, %f2539;
	// end inline asm
	// begin inline asm
	fma.rn.f32 %f2555, %f16380, %f16385, %f2551;
	// end inline asm
	// begin inline asm
	fma.rn.f32 %f2559, %f16384, %f16385, %f2547;
	// end inline asm
	// begin inline asm
	fma.rn.f32 %f2563, %f16388, %f16389, %f2559;
	// end inline asm
	// begin inline asm
	fma.rn.f32 %f2567, %f16384, %f16389, %f2555;
	// end inline asm
	// begin inline asm
	fma.rn.f32 %f2571, %f16380, %f16385, %f2567;
	// end inline asm
	// begin inline asm
	fma.rn.f32 %f2575, %f16384, %f16385, %f2563;
	// end inline asm
	// begin inline asm
	fma.rn.f32 %f2579, %f16388, %f16389, %f2575;
	// end inline asm
	// begin inline asm
	fma.rn.f32 %f2583, %f16384, %f16389, %f2571;
	// end inline asm
	// begin inline asm
	fma.rn.f32 %f2587, %f16380, %f16385, %f2583;
	// end inline asm
	// begin inline asm
	fma.rn.f32 %f2591, %f16384, %f16385, %f2579;
	// end inline asm
	// begin inline asm
	fma.rn.f32 %f2595, %f16388, %f16389, %f2591;
	// end inline asm
	// begin inline asm
	fma.rn.f32 %f2599, %f16384, %f16389, %f2587;
	// end inline asm
	// begin inline asm
	fma.rn.f32 %f2603, %f16380, %f16385, %f2599;
	// end inline asm
	// begin inline asm
	fma.rn.f32 %f2607, %f16384, %f16385, %f2595;
	// end inline asm
	// begin inline asm
	fma.rn.f32 %f2611, %f16388, %f16389, %f2607;
	// end inline asm
	// begin inline asm
	fma.rn.f32 %f2615, %f16384, %f16389, %f2603;
	// end inline asm
	// begin inline asm
	fma.rn.f32 %f2619, %f16380, %f16385, %f2615;
	// end inline asm
	// begin inline asm
	fma.rn.f32 %f2623, %f16384, %f16385, %f2611;
	// end inline asm
	// begin inline asm
	fma.rn.f32 %f2627, %f16388, %f16389, %f2623;
	// end inline asm
	// begin inline asm
	fma.rn.f32 %f2631, %f16384, %f16389, %f2619;
	// end inline asm
	// begin inline asm
	fma.rn.f32 %f2635, %f16380, %f16385, %f2631;
	// end inline asm
	// begin inline asm
	fma.rn.f32 %f2639, %f16384, %f16385, %f2627;
	// end inline asm
	// begin inline asm
	fma.rn.f32 %f2643, %f16388, %f16389, %f2639;
	// end inline asm
	// begin inline asm
	fma.rn.f32 %f2647, %f16384, %f16389, %f2635;
	// end inline asm
	// begin inline asm
	fma.rn.f32 %f2651, %f16380, %f16385, %f2647;
	// end inline asm
	// begin inline asm
	fma.rn.f32 %f2655, %f16384, %f16385, %f2643;
	// end inline asm
	// begin inline asm
	fma.rn.f32 %f2659, %f16388, %f16389, %f2655;
	// end inline asm
	// begin inline asm
	fma.rn.f32 %f2663, %f16384, %f16389, %f2651;
	// end inline asm
	// begin inline asm
	fma.rn.f32 %f2667, %f16380, %f16385, %f2663;
	// end inline asm
	// begin inline asm
	fma.rn.f32 %f2671, %f16384, %f16385, %f2659;
	// end inline asm
	// begin inline asm
	fma.rn.f32 %f2675, %f16388, %f16389, %f2671;
	// end inline asm
	// begin inline asm
	fma.rn.f32 %f2679, %f16384, %f16389, %f2667;
	// end inline asm
	// begin inline asm
	fma.rn.f32 %f2683, %f16380, %f16385, %f2679;
	// end inline asm
	// begin inline asm
	fma.rn.f32 %f2687, %f16384, %f16385, %f2675;
	// end inline asm
	// begin inline asm
	fma.rn.f32 %f2691, %f16388, %f16389, %f2687;
	// end inline asm
	// begin inline asm
	fma.rn.f32 %f2695, %f16384, %f16389, %f2683;
	// end inline asm
	// begin inline asm
	fma.rn.f32 %f2699, %f16380, %f16385, %f2695;
	// end inline asm
	// begin inline asm
	fma.rn.f32 %f2703, %f16384, %f16385, %f2691;
	// end inline asm
	// begin inline asm
	fma.rn.f32 %f2707, %f16388, %f16389, %f2703;
	// end inline asm
	// begin inline asm
	fma.rn.f32 %f2711, %f16384, %f16389, %f2699;
	// end inline asm
	// begin inline asm
	fma.rn.f32 %f2715, %f16380, %f16385, %f2711;
	// end inline asm
	// begin inline asm
	fma.rn.f32 %f2719, %f16384, %f16385, %f2707;
	// end inline asm
	// begin inline asm
	fma.rn.f32 %f2723, %f16388, %f16389, %f2719;
	// end inline asm
	// begin inline asm
	fma.rn.f32 %f2727, %f16384, %f16389, %f2715;
	// end inline asm
	// begin inline asm
	fma.rn.f32 %f2731, %f16380, %f16385, %f2727;
	// end inline asm
	// begin inline asm
	fma.rn.f32 %f2735, %f16384, %f16385, %f2723;
	// end inline asm
	// begin inline asm
	fma.rn.f32 %f2739, %f16388, %f16389, %f2735;
	// end inline asm
	// begin inline asm
	fma.rn.f32 %f2743, %f16384, %f16389, %f2731;
	// end inline asm
	// begin inline asm
	fma.rn.f32 %f2747, %f16380, %f16385, %f2743;
	// end inline asm
	// begin inline asm
	fma.rn.f32 %f2751, %f16384, %f16385, %f2739;
	// end inline asm
	// begin inline asm
	fma.rn.f32 %f2755, %f16388, %f16389, %f2751;
	// end inline asm
	// begin inline asm
	fma.rn.f32 %f2759, %f16384, %f16389, %f2747;
	// end inline asm
	// begin inline asm
	fma.rn.f32 %f2763, %f16380, %f16385, %f2759;
	// end inline asm
	// begin inline asm
	fma.rn.f32 %f2767, %f16384, %f16385, %f2755;
	// end inline asm
	// begin inline asm
	fma.rn.f32 %f2771, %f16388, %f16389, %f2767;
	// end inline asm
	// begin inline asm
	fma.rn.f32 %f2775, %f16384, %f16389, %f2763;
	// end inline asm
	// begin inline asm
	fma.rn.f32 %f2779, %f16380, %f16385, %f2775;
	// end inline asm
	// begin inline asm
	fma.rn.f32 %f2783, %f16384, %f16385, %f2771;
	// end inline asm
	// begin inline asm
	fma.rn.f32 %f2787, %f16388, %f16389, %f2783;
	// end inline asm
	// begin inline asm
	fma.rn.f32 %f2791, %f16384, %f16389, %f2779;
	// end inline asm
	// begin inline asm
	fma.rn.f32 %f2795, %f16380, %f16385, %f2791;
	// end inline asm
	// begin inline asm
	fma.rn.f32 %f2799, %f16384, %f16385, %f2787;
	// end inline asm
	// begin inline asm
	fma.rn.f32 %f2803, %f16388, %f16389, %f2799;
	// end inline asm
	// begin inline asm
	fma.rn.f32 %f2807, %f16384, %f16389, %f2795;
	// end inline asm
	// begin inline asm
	fma.rn.f32 %f2811, %f16380, %f16385, %f2807;
	// end inline asm
	// begin inline asm
	fma.rn.f32 %f2815, %f16384, %f16385, %f2803;
	// end inline asm
	// begin inline asm
	fma.rn.f32 %f2819, %f16388, %f16389, %f2815;
	// end inline asm
	// begin inline asm
	fma.rn.f32 %f2823, %f16384, %f16389, %f2811;
	// end inline asm
	// begin inline asm
	fma.rn.f32 %f2827, %f16380, %f16385, %f2823;
	// end inline asm
	// begin inline asm
	fma.rn.f32 %f2831, %f16384, %f16385, %f2819;
	// end inline asm
	// begin inline asm
	fma.rn.f32 %f2835, %f16388, %f16389, %f2831;
	// end inline asm
	// begin inline asm
	fma.rn.f32 %f2839, %f16384, %f16389, %f2827;
	// end inline asm
	// begin inline asm
	fma.rn.f32 %f2843, %f16380, %f16385, %f2839;
	// end inline asm
	// begin inline asm
	fma.rn.f32 %f2847, %f16384, %f16385, %f2835;
	// end inline asm
	// begin inline asm
	fma.rn.f32 %f2851, %f16388, %f16389, %f2847;
	// end inline asm
	// begin inline asm
	fma.rn.f32 %f2855, %f16384, %f16389, %f2843;
	// end inline asm
	// begin inline asm
	fma.rn.f32 %f2859, %f16380, %f16385, %f2855;
	// end inline asm
	// begin inline asm
	fma.rn.f32 %f2863, %f16384, %f16385, %f2851;
	// end inline asm
	// begin inline asm
	fma.rn.f32 %f2867, %f16388, %f16389, %f2863;
	// end inline asm
	// begin inline asm
	fma.rn.f32 %f2871, %f16384, %f16389, %f2859;
	// end inline asm
	// begin inline asm
	fma.rn.f32 %f2875, %f16380, %f16385, %f2871;
	// end inline asm
	// begin inline asm
	fma.rn.f32 %f2879, %f16384, %f16385, %f2867;
	// end inline asm
	// begin inline asm
	fma.rn.f32 %f2883, %f16388, %f16389, %f2879;
	// end inline asm
	// begin inline asm
	fma.rn.f32 %f2887, %f16384, %f16389, %f2875;
	// end inline asm
	// begin inline asm
	fma.rn.f32 %f2891, %f16380, %f16385, %f2887;
	// end inline asm
	// begin inline asm
	fma.rn.f32 %f2895, %f16384, %f16385, %f2883;
	// end inline asm
	// begin inline asm
	fma.rn.f32 %f2899, %f16388, %f16389, %f2895;
	// end inline asm
	// begin inline asm
	fma.rn.f32 %f2903, %f16384, %f16389, %f2891;
	// end inline asm
	// begin inline asm
	fma.rn.f32 %f2907, %f16380, %f16385, %f2903;
	// end inline asm
	// begin inline asm
	fma.rn.f32 %f2911, %f16384, %f16385, %f2899;
	// end inline asm
	// begin inline asm
	fma.rn.f32 %f2915, %f16388, %f16389, %f2911;
	// end inline asm
	// begin inline asm
	fma.rn.f32 %f2919, %f16384, %f16389, %f2907;
	// end inline asm
	// begin inline asm
	fma.rn.f32 %f2923, %f16380, %f16385, %f2919;
	// end inline asm
	// begin inline asm
	fma.rn.f32 %f2927, %f16384, %f16385, %f2915;
	// end inline asm
	// begin inline asm
	fma.rn.f32 %f2931, %f16388, %f16389, %f2927;
	// end inline asm
	// begin inline asm
	fma.rn.f32 %f2935, %f16384, %f16389, %f2923;
	// end inline asm
	// begin inline asm
	fma.rn.f32 %f2939, %f16380, %f16385, %f2935;
	// end inline asm
	// begin inline asm
	fma.rn.f32 %f2943, %f16384, %f16385, %f2931;
	// end inline asm
	// begin inline asm
	fma.rn.f32 %f2947, %f16388, %f16389, %f2943;
	// end inline asm
	// begin inline asm
	fma.rn.f32 %f2951, %f16384, %f16389, %f2939;
	// end inline asm
	// begin inline asm
	fma.rn.f32 %f2955, %f16380, %f16385, %f2951;
	// end inline asm
	// begin inline asm
	fma.rn.f32 %f2959, %f16384, %f16385, %f2947;
	// end inline asm
	// begin inline asm
	fma.rn.f32 %f2963, %f16388, %f16389, %f2959;
	// end inline asm
	// begin inline asm
	fma.rn.f32 %f2967, %f16384, %f16389, %f2955;
	// end inline asm
	// begin inline asm
	fma.rn.f32 %f2971, %f16380, %f16385, %f2967;
	// end inline asm
	// begin inline asm
	fma.rn.f32 %f2975, %f16384, %f16385, %f2963;
	// end inline asm
	// begin inline asm
	fma.rn.f32 %f2979, %f16388, %f16389, %f2975;
	// end inline asm
	// begin inline asm
	fma.rn.f32 %f2983, %f16384, %f16389, %f2971;
	// end inline asm
	// begin inline asm
	fma.rn.f32 %f2987, %f16380, %f16385, %f2983;
	// end inline asm
	// begin inline asm
	fma.rn.f32 %f2991, %f16384, %f16385, %f2979;
	// end inline asm
	// begin inline asm
	fma.rn.f32 %f2995, %f16388, %f16389, %f2991;
	// end inline asm
	// begin inline asm
	fma.rn.f32 %f2999, %f16384, %f16389, %f2987;
	// end inline asm
	// begin inline asm
	fma.rn.f32 %f3003, %f16380, %f16385, %f2999;
	// end inline asm
	// begin inline asm
	fma.rn.f32 %f3007, %f16384, %f16385, %f2995;
	// end inline asm
	// begin inline asm
	fma.rn.f32 %f3011, %f16388, %f16389, %f3007;
	// end inline asm
	// begin inline asm
	fma.rn.f32 %f3015, %f16384, %f16389, %f3003;
	// end inline asm
	// begin inline asm
	fma.rn.f32 %f3019, %f16380, %f16385, %f3015;
	// end inline asm
	// begin inline asm
	fma.rn.f32 %f3023, %f16384, %f16385, %f3011;
	// end inline asm
	// begin inline asm
	fma.rn.f32 %f3027, %f16388, %f16389, %f3023;
	// end inline asm
	// begin inline asm
	fma.rn.f32 %f3031, %f16384, %f16389, %f3019;
	// end inline asm
	// begin inline asm
	fma.rn.f32 %f3035, %f16380, %f16385, %f3031;
	// end inline asm
	// begin inline asm
	fma.rn.f32 %f3039, %f16384, %f16385, %f3027;
	// end inline asm
	// begin inline asm
	fma.rn.f32 %f3043, %f16388, %f16389, %f3039;
	// end inline asm
	// begin inline asm
	fma.rn.f32 %f3047, %f16384, %f16389, %f3035;
	// end inline asm
	// begin inline asm
	fma.rn.f32 %f3051, %f16380, %f16385, %f3047;
	// end inline asm
	// begin inline asm
	fma.rn.f32 %f3055, %f16384, %f16385, %f3043;
	// end inline asm
	// begin inline asm
	fma.rn.f32 %f3059, %f16388, %f16389, %f3055;
	// end inline asm
	// begin inline asm
	fma.rn.f32 %f3063, %f16384, %f16389, %f3051;
	// end inline asm
	// begin inline asm
	fma.rn.f32 %f3067, %f16380, %f16385, %f3063;
	// end inline asm
	// begin inline asm
	fma.rn.f32 %f3071, %f16384, %f16385, %f3059;
	// end inline asm
	// begin inline asm
	fma.rn.f32 %f3075, %f16388, %f16389, %f3071;
	// end inline asm
	// begin inline asm
	fma.rn.f32 %f3079, %f16384, %f16389, %f3067;
	// end inline asm
	// begin inline asm
	fma.rn.f32 %f3083, %f16380, %f16385, %f3079;
	// end inline asm
	// begin inline asm
	fma.rn.f32 %f3087, %f16384, %f16385, %f3075;
	// end inline asm
	// begin inline asm
	fma.rn.f32 %f3091, %f16388, %f16389, %f3087;
	// end inline asm
	// begin inline asm
	fma.rn.f32 %f3095, %f16384, %f16389, %f3083;
	// end inline asm
	// begin inline asm
	fma.rn.f32 %f3099, %f16380, %f16385, %f3095;
	// end inline asm
	// begin inline asm
	fma.rn.f32 %f3103, %f16384, %f16385, %f3091;
	// end inline asm
	// begin inline asm
	fma.rn.f32 %f3107, %f16388, %f16389, %f3103;
	// end inline asm
	// begin inline asm
	fma.rn.f32 %f3111, %f16384, %f16389, %f3099;
	// end inline asm
	// begin inline asm
	fma.rn.f32 %f3115, %f16380, %f16385, %f3111;
	// end inline asm
	// begin inline asm
	fma.rn.f32 %f3119, %f16384, %f16385, %f3107;
	// end inline asm
	// begin inline asm
	fma.rn.f32 %f3123, %f16388, %f16389, %f3119;
	// end inline asm
	// begin inline asm
	fma.rn.f32 %f3127, %f16384, %f16389, %f3115;
	// end inline asm
	// begin inline asm
	fma.rn.f32 %f3131, %f16380, %f16385, %f3127;
	// end inline asm
	// begin inline asm
	fma.rn.f32 %f3135, %f16384, %f16385, %f3123;
	// end inline asm
	// begin inline asm
	fma.rn.f32 %f3139, %f16388, %f16389, %f3135;
	// end inline asm
	// begin inline asm
	fma.rn.f32 %f3143, %f16384, %f16389, %f3131;
	// end inline asm
	// begin inline asm
	fma.rn.f32 %f3147, %f16380, %f16385, %f3143;
	// end inline asm
	// begin inline asm
	fma.rn.f32 %f3151, %f16384, %f16385, %f3139;
	// end inline asm
	// begin inline asm
	fma.rn.f32 %f3155, %f16388, %f16389, %f3151;
	// end inline asm
	// begin inline asm
	fma.rn.f32 %f3159, %f16384, %f16389, %f3147;
	// end inline asm
	// begin inline asm
	fma.rn.f32 %f3163, %f16380, %f16385, %f3159;
	// end inline asm
	// begin inline asm
	fma.rn.f32 %f3167, %f16384, %f16385, %f3155;
	// end inline asm
	// begin inline asm
	fma.rn.f32 %f3171, %f16388, %f16389, %f3167;
	// end inline asm
	// begin inline asm
	fma.rn.f32 %f3175, %f16384, %f16389, %f3163;
	// end inline asm
	// begin inline asm
	fma.rn.f32 %f3179, %f16380, %f16385, %f3175;
	// end inline asm
	// begin inline asm
	fma.rn.f32 %f3183, %f16384, %f16385, %f3171;
	// end inline asm
	// begin inline asm
	fma.rn.f32 %f3187, %f16388, %f16389, %f3183;
	// end inline asm
	// begin inline asm
	fma.rn.f32 %f3191, %f16384, %f16389, %f3179;
	// end inline asm
	// begin inline asm
	fma.rn.f32 %f3195, %f16380, %f16385, %f3191;
	// end inline asm
	// begin inline asm
	fma.rn.f32 %f3199, %f16384, %f16385, %f3187;
	// end inline asm
	// begin inline asm
	fma.rn.f32 %f3203, %f16388, %f16389, %f3199;
	// end inline asm
	// begin inline asm
	fma.rn.f32 %f3207, %f16384, %f16389, %f3195;
	// end inline asm
	// begin inline asm
	fma.rn.f32 %f3211, %f16380, %f16385, %f3207;
	// end inline asm
	// begin inline asm
	fma.rn.f32 %f3215, %f16384, %f16385, %f3203;
	// end inline asm
	// begin inline asm
	fma.rn.f32 %f3219, %f16388, %f16389, %f3215;
	// end inline asm
	// begin inline asm
	fma.rn.f32 %f3223, %f16384, %f16389, %f3211;
	// end inline asm
	// begin inline asm
	fma.rn.f32 %f3227, %f16380, %f16385, %f3223;
	// end inline asm
	// begin inline asm
	fma.rn.f32 %f3231, %f16384, %f16385, %f3219;
	// end inline asm
	// begin inline asm
	fma.rn.f32 %f3235, %f16388, %f16389, %f3231;
	// end inline asm
	// begin inline asm
	fma.rn.f32 %f3239, %f16384, %f16389, %f3227;
	// end inline asm
	// begin inline asm
	fma.rn.f32 %f3243, %f16380, %f16385, %f3239;
	// end inline asm
	// begin inline asm
	fma.rn.f32 %f3247, %f16384, %f16385, %f3235;
	// end inline asm
	// begin inline asm
	fma.rn.f32 %f3251, %f16388, %f16389, %f3247;
	// end inline asm
	// begin inline asm
	fma.rn.f32 %f3255, %f16384, %f16389, %f3243;
	// end inline asm
	// begin inline asm
	fma.rn.f32 %f3259, %f16380, %f16385, %f3255;
	// end inline asm
	// begin inline asm
	fma.rn.f32 %f3263, %f16384, %f16385, %f3251;
	// end inline asm
	// begin inline asm
	fma.rn.f32 %f3267, %f16388, %f16389, %f3263;
	// end inline asm
	// begin inline asm
	fma.rn.f32 %f3271, %f16384, %f16389, %f3259;
	// end inline asm
	// begin inline asm
	fma.rn.f32 %f3275, %f16380, %f16385, %f3271;
	// end inline asm
	// begin inline asm
	fma.rn.f32 %f3279, %f16384, %f16385, %f3267;
	// end inline asm
	// begin inline asm
	fma.rn.f32 %f3283, %f16388, %f16389, %f3279;
	// end inline asm
	// begin inline asm
	fma.rn.f32 %f3287, %f16384, %f16389, %f3275;
	// end inline asm
	// begin inline asm
	fma.rn.f32 %f3291, %f16380, %f16385, %f3287;
	// end inline asm
	// begin inline asm
	fma.rn.f32 %f3295, %f16384, %f16385, %f3283;
	// end inline asm
	// begin inline asm
	fma.rn.f32 %f3299, %f16388, %f16389, %f3295;
	// end inline asm
	// begin inline asm
	fma.rn.f32 %f3303, %f16384, %f16389, %f3291;
	// end inline asm
	// begin inline asm
	fma.rn.f32 %f3307, %f16380, %f16385, %f3303;
	// end inline asm
	// begin inline asm
	fma.rn.f32 %f3311, %f16384, %f16385, %f3299;
	// end inline asm
	// begin inline asm
	fma.rn.f32 %f3315, %f16388, %f16389, %f3311;
	// end inline asm
	// begin inline asm
	fma.rn.f32 %f3319, %f16384, %f16389, %f3307;
	// end inline asm
	// begin inline asm
	fma.rn.f32 %f3323, %f16380, %f16385, %f3319;
	// end inline asm
	// begin inline asm
	fma.rn.f32 %f3327, %f16384, %f16385, %f3315;
	// end inline asm
	// begin inline asm
	fma.rn.f32 %f3331, %f16388, %f16389, %f3327;
	// end inline asm
	// begin inline asm
	fma.rn.f32 %f3335, %f16384, %f16389, %f3323;
	// end inline asm
	// begin inline asm
	fma.rn.f32 %f3339, %f16380, %f16385, %f3335;
	// end inline asm
	// begin inline asm
	fma.rn.f32 %f3343, %f16384, %f16385, %f3331;
	// end inline asm
	// begin inline asm
	fma.rn.f32 %f3347, %f16388, %f16389, %f3343;
	// end inline asm
	// begin inline asm
	fma.rn.f32 %f3351, %f16384, %f16389, %f3339;
	// end inline asm
	// begin inline asm
	fma.rn.f32 %f3355, %f16380, %f16385, %f3351;
	// end inline asm
	// begin inline asm
	fma.rn.f32 %f3359, %f16384, %f16385, %f3347;
	// end inline asm
	// begin inline asm
	fma.rn.f32 %f3363, %f16388, %f16389, %f3359;
	// end inline asm
	// begin inline asm
	fma.rn.f32 %f3367, %f16384, %f16389, %f3355;
	// end inline asm
	// begin inline asm
	fma.rn.f32 %f3371, %f16380, %f16385, %f3367;
	// end inline asm
	// begin inline asm
	fma.rn.f32 %f3375, %f16384, %f16385, %f3363;
	// end inline asm
	// begin inline asm
	fma.rn.f32 %f3379, %f16388, %f16389, %f3375;
	// end inline asm
	// begin inline asm
	fma.rn.f32 %f3383, %f16384, %f16389, %f3371;
	// end inline asm
	// begin inline asm
	fma.rn.f32 %f3387, %f16380, %f16385, %f3383;
	// end inline asm
	// begin inline asm
	fma.rn.f32 %f3391, %f16384, %f16385, %f3379;
	// end inline asm
	// begin inline asm
	fma.rn.f32 %f3395, %f16388, %f16389, %f3391;
	// end inline asm
	// begin inline asm
	fma.rn.f32 %f3399, %f16384, %f16389, %f3387;
	// end inline asm
	// begin inline asm
	fma.rn.f32 %f3403, %f16380, %f16385, %f3399;
	// end inline asm
	// begin inline asm
	fma.rn.f32 %f3407, %f16384, %f16385, %f3395;
	// end inline asm
	// begin inline asm
	fma.rn.f32 %f3411, %f16388, %f16389, %f3407;
	// end inline asm
	// begin inline asm
	fma.rn.f32 %f3415, %f16384, %f16389, %f3403;
	// end inline asm
	// begin inline asm
	fma.rn.f32 %f3419, %f16380, %f16385, %f3415;
	// end inline asm
	// begin inline asm
	fma.rn.f32 %f3423, %f16384, %f16385, %f3411;
	// end inline asm
	// begin inline asm
	fma.rn.f32 %f3427, %f16388, %f16389, %f3423;
	// end inline asm
	// begin inline asm
	fma.rn.f32 %f3431, %f16384, %f16389, %f3419;
	// end inline asm
	// begin inline asm
	fma.rn.f32 %f3435, %f16380, %f16385, %f3431;
	// end inline asm
	// begin inline asm
	fma.rn.f32 %f3439, %f16384, %f16385, %f3427;
	// end inline asm
	// begin inline asm
	fma.rn.f32 %f3443, %f16388, %f16389, %f3439;
	// end inline asm
	// begin inline asm
	fma.rn.f32 %f3447, %f16384, %f16389, %f3435;
	// end inline asm
	// begin inline asm
	fma.rn.f32 %f3451, %f16380, %f16385, %f3447;
	// end inline asm
	// begin inline asm
	fma.rn.f32 %f3455, %f16384, %f16385, %f3443;
	// end inline asm
	// begin inline asm
	fma.rn.f32 %f3459, %f16388, %f16389, %f3455;
	// end inline asm
	// begin inline asm
	fma.rn.f32 %f3463, %f16384, %f16389, %f3451;
	// end inline asm
	// begin inline asm
	fma.rn.f32 %f3467, %f16380, %f16385, %f3463;
	// end inline asm
	// begin inline asm
	fma.rn.f32 %f3471, %f16384, %f16385, %f3459;
	// end inline asm
	// begin inline asm
	fma.rn.f32 %f3475, %f16388, %f16389, %f3471;
	// end inline asm
	// begin inline asm
	fma.rn.f32 %f3479, %f16384, %f16389, %f3467;
	// end inline asm
	// begin inline asm
	fma.rn.f32 %f3483, %f16380, %f16385, %f3479;
	// end inline asm
	// begin inline asm
	fma.rn.f32 %f3487, %f16384, %f16385, %f3475;
	// end inline asm
	// begin inline asm
	fma.rn.f32 %f3491, %f16388, %f16389, %f3487;
	// end inline asm
	// begin inline asm
	fma.rn.f32 %f3495, %f16384, %f16389, %f3483;
	// end inline asm
	// begin inline asm
	fma.rn.f32 %f3499, %f16380, %f16385, %f3495;
	// end inline asm
	// begin inline asm
	fma.rn.f32 %f3503, %f16384, %f16385, %f3491;
	// end inline asm
	// begin inline asm
	fma.rn.f32 %f3507, %f16388, %f16389, %f3503;
	// end inline asm
	// begin inline asm
	fma.rn.f32 %f3511, %f16384, %f16389, %f3499;
	// end inline asm
	// begin inline asm
	fma.rn.f32 %f3515, %f16380, %f16385, %f3511;
	// end inline asm
	// begin inline asm
	fma.rn.f32 %f3519, %f16384, %f16385, %f3507;
	// end inline asm
	// begin inline asm
	fma.rn.f32 %f3523, %f16388, %f16389, %f3519;
	// end inline asm
	// begin inline asm
	fma.rn.f32 %f3527, %f16384, %f16389, %f3515;
	// end inline asm
	// begin inline asm
	fma.rn.f32 %f3531, %f16380, %f16385, %f3527;
	// end inline asm
	// begin inline asm
	fma.rn.f32 %f3535, %f16384, %f16385, %f3523;
	// end inline asm
	// begin inline asm
	fma.rn.f32 %f3539, %f16388, %f16389, %f3535;
	// end inline asm
	// begin inline asm
	fma.rn.f32 %f3543, %f16384, %f16389, %f3531;
	// end inline asm
	// begin inline asm
	fma.rn.f32 %f3547, %f16380, %f16385, %f3543;
	// end inline asm
	// begin inline asm
	fma.rn.f32 %f3551, %f16384, %f16385, %f3539;
	// end inline asm
	// begin inline asm
	fma.rn.f32 %f3555, %f16388, %f16389, %f3551;
	// end inline asm
	// begin inline asm
	fma.rn.f32 %f3559, %f16384, %f16389, %f3547;
	// end inline asm
	// begin inline asm
	fma.rn.f32 %f3563, %f16380, %f16385, %f3559;
	// end inline asm
	// begin inline asm
	fma.rn.f32 %f3567, %f16384, %f16385, %f3555;
	// end inline asm
	// begin inline asm
	fma.rn.f32 %f3571, %f16388, %f16389, %f3567;
	// end inline asm
	// begin inline asm
	fma.rn.f32 %f3575, %f16384, %f16389, %f3563;
	// end inline asm
	// begin inline asm
	fma.rn.f32 %f3579, %f16380, %f16385, %f3575;
	// end inline asm
	// begin inline asm
	fma.rn.f32 %f3583, %f16384, %f16385, %f3571;
	// end inline asm
	// begin inline asm
	fma.rn.f32 %f3587, %f16388, %f16389, %f3583;
	// end inline asm
	// begin inline asm
	fma.rn.f32 %f3591, %f16384, %f16389, %f3579;
	// end inline asm
	// begin inline asm
	fma.rn.f32 %f3595, %f16380, %f16385, %f3591;
	// end inline asm
	// begin inline asm
	fma.rn.f32 %f3599, %f16384, %f16385, %f3587;
	// end inline asm
	// begin inline asm
	fma.rn.f32 %f3603, %f16388, %f16389, %f3599;
	// end inline asm
	// begin inline asm
	fma.rn.f32 %f3607, %f16384, %f16389, %f3595;
	// end inline asm
	// begin inline asm
	fma.rn.f32 %f3611, %f16380, %f16385, %f3607;
	// end inline asm
	// begin inline asm
	fma.rn.f32 %f3615, %f16384, %f16385, %f3603;
	// end inline asm
	// begin inline asm
	fma.rn.f32 %f3619, %f16388, %f16389, %f3615;
	// end inline asm
	// begin inline asm
	fma.rn.f32 %f3623, %f16384, %f16389, %f3611;
	// end inline asm
	// begin inline asm
	fma.rn.f32 %f3627, %f16380, %f16385, %f3623;
	// end inline asm
	// begin inline asm
	fma.rn.f32 %f3631, %f16384, %f16385, %f3619;
	// end inline asm
	// begin inline asm
	fma.rn.f32 %f3635, %f16388, %f16389, %f3631;
	// end inline asm
	// begin inline asm
	fma.rn.f32 %f3639, %f16384, %f16389, %f3627;
	// end inline asm
	// begin inline asm
	fma.rn.f32 %f3643, %f16380, %f16385, %f3639;
	// end inline asm
	// begin inline asm
	fma.rn.f32 %f3647, %f16384, %f16385, %f3635;
	// end inline asm
	// begin inline asm
	fma.rn.f32 %f3651, %f16388, %f16389, %f3647;
	// end inline asm
	// begin inline asm
	fma.rn.f32 %f3655, %f16384, %f16389, %f3643;
	// end inline asm
	// begin inline asm
	fma.rn.f32 %f3659, %f16380, %f16385, %f3655;
	// end inline asm
	// begin inline asm
	fma.rn.f32 %f3663, %f16384, %f16385, %f3651;
	// end inline asm
	// begin inline asm
	fma.rn.f32 %f3667, %f16388, %f16389, %f3663;
	// end inline asm
	// begin inline asm
	fma.rn.f32 %f3671, %f16384, %f16389, %f3659;
	// end inline asm
	// begin inline asm
	fma.rn.f32 %f3675, %f16380, %f16385, %f3671;
	// end inline asm
	// begin inline asm
	fma.rn.f32 %f3679, %f16384, %f16385, %f3667;
	// end inline asm
	// begin inline asm
	fma.rn.f32 %f3683, %f16388, %f16389, %f3679;
	// end inline asm
	// begin inline asm
	fma.rn.f32 %f3687, %f16384, %f16389, %f3675;
	// end inline asm
	// begin inline asm
	fma.rn.f32 %f3691, %f16380, %f16385, %f3687;
	// end inline asm
	// begin inline asm
	fma.rn.f32 %f3695, %f16384, %f16385, %f3683;
	// end inline asm
	// begin inline asm
	fma.rn.f32 %f3699, %f16388, %f16389, %f3695;
	// end inline asm
	// begin inline asm
	fma.rn.f32 %f3703, %f16384, %f16389, %f3691;
	// end inline asm
	// begin inline asm
	fma.rn.f32 %f3707, %f16380, %f16385, %f3703;
	// end inline asm
	// begin inline asm
	fma.rn.f32 %f3711, %f16384, %f16385, %f3699;
	// end inline asm
	// begin inline asm
	fma.rn.f32 %f3715, %f16388, %f16389, %f3711;
	// end inline asm
	// begin inline asm
	fma.rn.f32 %f3719, %f16384, %f16389, %f3707;
	// end inline asm
	// begin inline asm
	fma.rn.f32 %f3723, %f16380, %f16385, %f3719;
	// end inline asm
	// begin inline asm
	fma.rn.f32 %f3727, %f16384, %f16385, %f3715;
	// end inline asm
	// begin inline asm
	fma.rn.f32 %f3731, %f16388, %f16389, %f3727;
	// end inline asm
	// begin inline asm
	fma.rn.f32 %f3735, %f16384, %f16389, %f3723;
	// end inline asm
	// begin inline asm
	fma.rn.f32 %f3739, %f16380, %f16385, %f3735;
	// end inline asm
	// begin inline asm
	fma.rn.f32 %f3743, %f16384, %f16385, %f3731;
	// end inline asm
	// begin inline asm
	fma.rn.f32 %f3747, %f16388, %f16389, %f3743;
	// end inline asm
	// begin inline asm
	fma.rn.f32 %f3751, %f16384, %f16389, %f3739;
	// end inline asm
	// begin inline asm
	fma.rn.f32 %f3755, %f16380, %f16385, %f3751;
	// end inline asm
	// begin inline asm
	fma.rn.f32 %f3759, %f16384, %f16385, %f3747;
	// end inline asm
	// begin inline asm
	fma.rn.f32 %f3763, %f16388, %f16389, %f3759;
	// end inline asm
	// begin inline asm
	fma.rn.f32 %f3767, %f16384, %f16389, %f3755;
	// end inline asm
	// begin inline asm
	fma.rn.f32 %f3771, %f16380, %f16385, %f3767;
	// end inline asm
	// begin inline asm
	fma.rn.f32 %f3775, %f16384, %f16385, %f3763;
	// end inline asm
	// begin inline asm
	fma.rn.f32 %f3779, %f16388, %f16389, %f3775;
	// end inline asm
	// begin inline asm
	fma.rn.f32 %f3783, %f16384, %f16389, %f3771;
	// end inline asm
	// begin inline asm
	fma.rn.f32 %f3787, %f16380, %f16385, %f3783;
	// end inline asm
	// begin inline asm
	fma.rn.f32 %f3791, %f16384, %f16385, %f3779;
	// end inline asm
	// begin inline asm
	fma.rn.f32 %f3795, %f16388, %f16389, %f3791;
	// end inline asm
	// begin inline asm
	fma.rn.f32 %f3799, %f16384, %f16389, %f3787;
	// end inline asm
	// begin inline asm
	fma.rn.f32 %f3803, %f16380, %f16385, %f3799;
	// end inline asm
	// begin inline asm
	fma.rn.f32 %f3807, %f16384, %f16385, %f3795;
	// end inline asm
	// begin inline asm
	fma.rn.f32 %f3811, %f16388, %f16389, %f3807;
	// end inline asm
	// begin inline asm
	fma.rn.f32 %f3815, %f16384, %f16389, %f3803;
	// end inline asm
	// begin inline asm
	fma.rn.f32 %f3819, %f16380, %f16385, %f3815;
	// end inline asm
	// begin inline asm
	fma.rn.f32 %f3823, %f16384, %f16385, %f3811;
	// end inline asm
	// begin inline asm
	fma.rn.f32 %f3827, %f16388, %f16389, %f3823;
	// end inline asm
	// begin inline asm
	fma.rn.f32 %f3831, %f16384, %f16389, %f3819;
	// end inline asm
	// begin inline asm
	fma.rn.f32 %f3835, %f16380, %f16385, %f3831;
	// end inline asm
	// begin inline asm
	fma.rn.f32 %f3839, %f16384, %f16385, %f3827;
	// end inline asm
	// begin inline asm
	fma.rn.f32 %f3843, %f16388, %f16389, %f3839;
	// end inline asm
	// begin inline asm
	fma.rn.f32 %f3847, %f16384, %f16389, %f3835;
	// end inline asm
	// begin inline asm
	fma.rn.f32 %f3851, %f16380, %f16385, %f3847;
	// end inline asm
	// begin inline asm
	fma.rn.f32 %f3855, %f16384, %f16385, %f3843;
	// end inline asm
	// begin inline asm
	fma.rn.f32 %f3859, %f16388, %f16389, %f3855;
	// end inline asm
	// begin inline asm
	fma.rn.f32 %f3863, %f16384, %f16389, %f3851;
	// end inline asm
	// begin inline asm
	fma.rn.f32 %f3867, %f16380, %f16385, %f3863;
	// end inline asm
	// begin inline asm
	fma.rn.f32 %f3871, %f16384, %f16385, %f3859;
	// end inline asm
	// begin inline asm
	fma.rn.f32 %f3875, %f16388, %f16389, %f3871;
	// end inline asm
	// begin inline asm
	fma.rn.f32 %f3879, %f16384, %f16389, %f3867;
	// end inline asm
	// begin inline asm
	fma.rn.f32 %f3883, %f16380, %f16385, %f3879;
	// end inline asm
	// begin inline asm
	fma.rn.f32 %f3887, %f16384, %f16385, %f3875;
	// end inline asm
	// begin inline asm
	fma.rn.f32 %f3891, %f16388, %f16389, %f3887;
	// end inline asm
	// begin inline asm
	fma.rn.f32 %f3895, %f16384, %f16389, %f3883;
	// end inline asm
	// begin inline asm
	fma.rn.f32 %f3899, %f16380, %f16385, %f3895;
	// end inline asm
	// begin inline asm
	fma.rn.f32 %f3903, %f16384, %f16385, %f3891;
	// end inline asm
	// begin inline asm
	fma.rn.f32 %f3907, %f16388, %f16389, %f3903;
	// end inline asm
	// begin inline asm
	fma.rn.f32 %f3911, %f16384, %f16389, %f3899;
	// end inline asm
	// begin inline asm
	fma.rn.f32 %f3915, %f16380, %f16385, %f3911;
	// end inline asm
	// begin inline asm
	fma.rn.f32 %f3919, %f16384, %f16385, %f3907;
	// end inline asm
	// begin inline asm
	fma.rn.f32 %f3923, %f16388, %f16389, %f3919;
	// end inline asm
	// begin inline asm
	fma.rn.f32 %f3927, %f16384, %f16389, %f3915;
	// end inline asm
	// begin inline asm
	fma.rn.f32 %f3931, %f16380, %f16385, %f3927;
	// end inline asm
	// begin inline asm
	fma.rn.f32 %f3935, %f16384, %f16385, %f3923;
	// end inline asm
	// begin inline asm
	fma.rn.f32 %f3939, %f16388, %f16389, %f3935;
	// end inline asm
	// begin inline asm
	fma.rn.f32 %f3943, %f16384, %f16389, %f3931;
	// end inline asm
	// begin inline asm
	fma.rn.f32 %f3947, %f16380, %f16385, %f3943;
	// end inline asm
	// begin inline asm
	fma.rn.f32 %f3951, %f16384, %f16385, %f3939;
	// end inline asm
	// begin inline asm
	fma.rn.f32 %f3955, %f16388, %f16389, %f3951;
	// end inline asm
	// begin inline asm
	fma.rn.f32 %f3959, %f16384, %f16389, %f3947;
	// end inline asm
	// begin inline asm
	fma.rn.f32 %f3963, %f16380, %f16385, %f3959;
	// end inline asm
	// begin inline asm
	fma.rn.f32 %f3967, %f16384, %f16385, %f3955;
	// end inline asm
	// begin inline asm
	fma.rn.f32 %f3971, %f16388, %f16389, %f3967;
	// end inline asm
	// begin inline asm
	fma.rn.f32 %f3975, %f16384, %f16389, %f3963;
	// end inline asm
	// begin inline asm
	fma.rn.f32 %f3979, %f16380, %f16385, %f3975;
	// end inline asm
	// begin inline asm
	fma.rn.f32 %f3983, %f16384, %f16385, %f3971;
	// end inline asm
	// begin inline asm
	fma.rn.f32 %f3987, %f16388, %f16389, %f3983;
	// end inline asm
	// begin inline asm
	fma.rn.f32 %f3991, %f16384, %f16389, %f3979;
	// end inline asm
	// begin inline asm
	fma.rn.f32 %f3995, %f16380, %f16385, %f3991;
	// end inline asm
	// begin inline asm
	fma.rn.f32 %f3999, %f16384, %f16385, %f3987;
	// end inline asm
	// begin inline asm
	fma.rn.f32 %f4003, %f16388, %f16389, %f3999;
	// end inline asm
	// begin inline asm
	fma.rn.f32 %f4007, %f16384, %f16389, %f3995;
	// end inline asm
	// begin inline asm
	fma.rn.f32 %f4011, %f16380, %f16385, %f4007;
	// end inline asm
	// begin inline asm
	fma.rn.f32 %f4015, %f16384, %f16385, %f4003;
	// end inline asm
	// begin inline asm
	fma.rn.f32 %f4019, %f16388, %f16389, %f4015;
	// end inline asm
	// begin inline asm
	fma.rn.f32 %f4023, %f16384, %f16389, %f4011;
	// end inline asm
	// begin inline asm
	fma.rn.f32 %f4027, %f16380, %f16385, %f4023;
	// end inline asm
	// begin inline asm
	fma.rn.f32 %f4031, %f16384, %f16385, %f4019;
	// end inline asm
	// begin inline asm
	fma.rn.f32 %f4035, %f16388, %f16389, %f4031;
	// end inline asm
	// begin inline asm
	fma.rn.f32 %f4039, %f16384, %f16389, %f4027;
	// end inline asm
	// begin inline asm
	fma.rn.f32 %f4043, %f16380, %f16385, %f4039;
	// end inline asm
	// begin inline asm
	fma.rn.f32 %f4047, %f16384, %f16385, %f4035;
	// end inline asm
	// begin inline asm
	fma.rn.f32 %f4051, %f16388, %f16389, %f4047;
	// end inline asm
	// begin inline asm
	fma.rn.f32 %f4055, %f16384, %f16389, %f4043;
	// end inline asm
	// begin inline asm
	fma.rn.f32 %f4059, %f16380, %f16385, %f4055;
	// end inline asm
	// begin inline asm
	fma.rn.f32 %f4063, %f16384, %f16385, %f4051;
	// end inline asm
	// begin inline asm
	fma.rn.f32 %f4067, %f16388, %f16389, %f4063;
	// end inline asm
	// begin inline asm
	fma.rn.f32 %f4071, %f16384, %f16389, %f4059;
	// end inline asm
	// begin inline asm
	fma.rn.f32 %f4075, %f16380, %f16385, %f4071;
	// end inline asm
	// begin inline asm
	fma.rn.f32 %f4079, %f16384, %f16385, %f4067;
	// end inline asm
	// begin inline asm
	fma.rn.f32 %f4083, %f16388, %f16389, %f4079;
	// end inline asm
	// begin inline asm
	fma.rn.f32 %f4087, %f16384, %f16389, %f4075;
	// end inline asm
	// begin inline asm
	fma.rn.f32 %f4091, %f16380, %f16385, %f4087;
	// end inline asm
	// begin inline asm
	fma.rn.f32 %f4095, %f16384, %f16385, %f4083;
	// end inline asm
	// begin inline asm
	fma.rn.f32 %f4099, %f16388, %f16389, %f4095;
	// end inline asm
	// begin inline asm
	fma.rn.f32 %f4103, %f16384, %f16389, %f4091;
	// end inline asm
	// begin inline asm
	fma.rn.f32 %f4107, %f16380, %f16385, %f4103;
	// end inline asm
	// begin inline asm
	fma.rn.f32 %f4111, %f16384, %f16385, %f4099;
	// end inline asm
	// begin inline asm
	fma.rn.f32 %f4115, %f16388, %f16389, %f4111;
	// end inline asm
	// begin inline asm
	fma.rn.f32 %f4119, %f16384, %f16389, %f4107;
	// end inline asm
	// begin inline asm
	fma.rn.f32 %f4123, %f16380, %f16385, %f4119;
	// end inline asm
	// begin inline asm
	fma.rn.f32 %f4127, %f16384, %f16385, %f4115;
	// end inline asm
	// begin inline asm
	fma.rn.f32 %f4131, %f16388, %f16389, %f4127;
	// end inline asm
	// begin inline asm
	fma.rn.f32 %f4135, %f16384, %f16389, %f4123;
	// end inline asm
	// begin inline asm
	fma.rn.f32 %f4139, %f16380, %f16385, %f4135;
	// end inline asm
	// begin inline asm
	fma.rn.f32 %f4143, %f16384, %f16385, %f4131;
	// end inline asm
	// begin inline asm
	fma.rn.f32 %f4147, %f16388, %f16389, %f4143;
	// end inline asm
	// begin inline asm
	fma.rn.f32 %f4151, %f16384, %f16389, %f4139;
	// end inline asm
	// begin inline asm
	fma.rn.f32 %f4155, %f16380, %f16385, %f4151;
	// end inline asm
	// begin inline asm
	fma.rn.f32 %f4159, %f16384, %f16385, %f4147;
	// end inline asm
	// begin inline asm
	fma.rn.f32 %f4163, %f16388, %f16389, %f4159;
	// end inline asm
	// begin inline asm
	fma.rn.f32 %f4167, %f16384, %f16389, %f4155;
	// end inline asm
	// begin inline asm
	fma.rn.f32 %f4171, %f16380, %f16385, %f4167;
	// end inline asm
	// begin inline asm
	fma.rn.f32 %f4175, %f16384, %f16385, %f4163;
	// end inline asm
	// begin inline asm
	fma.rn.f32 %f4179, %f16388, %f16389, %f4175;
	// end inline asm
	// begin inline asm
	fma.rn.f32 %f4183, %f16384, %f16389, %f4171;
	// end inline asm
	// begin inline asm
	fma.rn.f32 %f4187, %f16380, %f16385, %f4183;
	// end inline asm
	// begin inline asm
	fma.rn.f32 %f4191, %f16384, %f16385, %f4179;
	// end inline asm
	// begin inline asm
	fma.rn.f32 %f4195, %f16388, %f16389, %f4191;
	// end inline asm
	// begin inline asm
	fma.rn.f32 %f4199, %f16384, %f16389, %f4187;
	// end inline asm
	// begin inline asm
	fma.rn.f32 %f4203, %f16380, %f16385, %f4199;
	// end inline asm
	// begin inline asm
	fma.rn.f32 %f4207, %f16384, %f16385, %f4195;
	// end inline asm
	// begin inline asm
	fma.rn.f32 %f4211, %f16388, %f16389, %f4207;
	// end inline asm
	// begin inline asm
	fma.rn.f32 %f4215, %f16384, %f16389, %f4203;
	// end inline asm
	// begin inline asm
	fma.rn.f32 %f4219, %f16380, %f16385, %f4215;
	// end inline asm
	// begin inline asm
	fma.rn.f32 %f4223, %f16384, %f16385, %f4211;
	// end inline asm
	// begin inline asm
	fma.rn.f32 %f4227, %f16388, %f16389, %f4223;
	// end inline asm
	// begin inline asm
	fma.rn.f32 %f4231, %f16384, %f16389, %f4219;
	// end inline asm
	// begin inline asm
	fma.rn.f32 %f4235, %f16380, %f16385, %f4231;
	// end inline asm
	// begin inline asm
	fma.rn.f32 %f4239, %f16384, %f16385, %f4227;
	// end inline asm
	// begin inline asm
	fma.rn.f32 %f4243, %f16388, %f16389, %f4239;
	// end inline asm
	// begin inline asm
	fma.rn.f32 %f4247, %f16384, %f16389, %f4235;
	// end inline asm
	// begin inline asm
	fma.rn.f32 %f4251, %f16380, %f16385, %f4247;
	// end inline asm
	// begin inline asm
	fma.rn.f32 %f4255, %f16384, %f16385, %f4243;
	// end inline asm
	// begin inline asm
	fma.rn.f32 %f4259, %f16388, %f16389, %f4255;
	// end inline asm
	// begin inline asm
	fma.rn.f32 %f4263, %f16384, %f16389, %f4251;
	// end inline asm
	// begin inline asm
	fma.rn.f32 %f4267, %f16380, %f16385, %f4263;
	// end inline asm
	// begin inline asm
	fma.rn.f32 %f4271, %f16384, %f16385, %f4259;
	// end inline asm
	// begin inline asm
	fma.rn.f32 %f4275, %f16388, %f16389, %f4271;
	// end inline asm
	// begin inline asm
	fma.rn.f32 %f4279, %f16384, %f16389, %f4267;
	// end inline asm
	// begin inline asm
	fma.rn.f32 %f4283, %f16380, %f16385, %f4279;
	// end inline asm
	// begin inline asm
	fma.rn.f32 %f4287, %f16384, %f16385, %f4275;
	// end inline asm
	// begin inline asm
	fma.rn.f32 %f4291, %f16388, %f16389, %f4287;
	// end inline asm
	// begin inline asm
	fma.rn.f32 %f4295, %f16384, %f16389, %f4283;
	// end inline asm
	// begin inline asm
	fma.rn.f32 %f4299, %f16380, %f16385, %f4295;
	// end inline asm
	// begin inline asm
	fma.rn.f32 %f4303, %f16384, %f16385, %f4291;
	// end inline asm
	// begin inline asm
	fma.rn.f32 %f4307, %f16388, %f16389, %f4303;
	// end inline asm
	// begin inline asm
	fma.rn.f32 %f4311, %f16384, %f16389, %f4299;
	// end inline asm
	// begin inline asm
	fma.rn.f32 %f4315, %f16380, %f16385, %f4311;
	// end inline asm
	// begin inline asm
	fma.rn.f32 %f4319, %f16384, %f16385, %f4307;
	// end inline asm
	// begin inline asm
	fma.rn.f32 %f4323, %f16388, %f16389, %f4319;
	// end inline asm
	// begin inline asm
	fma.rn.f32 %f4327, %f16384, %f16389, %f4315;
	// end inline asm
	// begin inline asm
	fma.rn.f32 %f4331, %f16380, %f16385, %f4327;
	// end inline asm
	// begin inline asm
	fma.rn.f32 %f4335, %f16384, %f16385, %f4323;
	// end inline asm
	// begin inline asm
	fma.rn.f32 %f4339, %f16388, %f16389, %f4335;
	// end inline asm
	// begin inline asm
	fma.rn.f32 %f4343, %f16384, %f16389, %f4331;
	// end inline asm
	// begin inline asm
	fma.rn.f32 %f4347, %f16380, %f16385, %f4343;
	// end inline asm
	// begin inline asm
	fma.rn.f32 %f4351, %f16384, %f16385, %f4339;
	// end inline asm
	// begin inline asm
	fma.rn.f32 %f4355, %f16388, %f16389, %f4351;
	// end inline asm
	// begin inline asm
	fma.rn.f32 %f4359, %f16384, %f16389, %f4347;
	// end inline asm
	// begin inline asm
	fma.rn.f32 %f4363, %f16380, %f16385, %f4359;
	// end inline asm
	// begin inline asm
	fma.rn.f32 %f4367, %f16384, %f16385, %f4355;
	// end inline asm
	// begin inline asm
	fma.rn.f32 %f4371, %f16388, %f16389, %f4367;
	// end inline asm
	// begin inline asm
	fma.rn.f32 %f4375, %f16384, %f16389, %f4363;
	// end inline asm
	// begin inline asm
	fma.rn.f32 %f4379, %f16380, %f16385, %f4375;
	// end inline asm
	// begin inline asm
	fma.rn.f32 %f4383, %f16384, %f16385, %f4371;
	// end inline asm
	// begin inline asm
	fma.rn.f32 %f4387, %f16388, %f16389, %f4383;
	// end inline asm
	// begin inline asm
	fma.rn.f32 %f4391, %f16384, %f16389, %f4379;
	// end inline asm
	// begin inline asm
	fma.rn.f32 %f4395, %f16380, %f16385, %f4391;
	// end inline asm
	// begin inline asm
	fma.rn.f32 %f4399, %f16384, %f16385, %f4387;
	// end inline asm
	// begin inline asm
	fma.rn.f32 %f4403, %f16388, %f16389, %f4399;
	// end inline asm
	// begin inline asm
	fma.rn.f32 %f4407, %f16384, %f16389, %f4395;
	// end inline asm
	// begin inline asm
	fma.rn.f32 %f4411, %f16380, %f16385, %f4407;
	// end inline asm
	// begin inline asm
	fma.rn.f32 %f4415, %f16384, %f16385, %f4403;
	// end inline asm
	// begin inline asm
	fma.rn.f32 %f4419, %f16388, %f16389, %f4415;
	// end inline asm
	// begin inline asm
	fma.rn.f32 %f4423, %f16384, %f16389, %f4411;
	// end inline asm
	// begin inline asm
	fma.rn.f32 %f4427, %f16380, %f16385, %f4423;
	// end inline asm
	// begin inline asm
	fma.rn.f32 %f4431, %f16384, %f16385, %f4419;
	// end inline asm
	// begin inline asm
	fma.rn.f32 %f4435, %f16388, %f16389, %f4431;
	// end inline asm
	// begin inline asm
	fma.rn.f32 %f4439, %f16384, %f16389, %f4427;
	// end inline asm
	// begin inline asm
	fma.rn.f32 %f4443, %f16380, %f16385, %f4439;
	// end inline asm
	// begin inline asm
	fma.rn.f32 %f4447, %f16384, %f16385, %f4435;
	// end inline asm
	// begin inline asm
	fma.rn.f32 %f4451, %f16388, %f16389, %f4447;
	// end inline asm
	// begin inline asm
	fma.rn.f32 %f4455, %f16384, %f16389, %f4443;
	// end inline asm
	// begin inline asm
	fma.rn.f32 %f4459, %f16380, %f16385, %f4455;
	// end inline asm
	// begin inline asm
	fma.rn.f32 %f4463, %f16384, %f16385, %f4451;
	// end inline asm
	// begin inline asm
	fma.rn.f32 %f4467, %f16388, %f16389, %f4463;
	// end inline asm
	// begin inline asm
	fma.rn.f32 %f4471, %f16384, %f16389, %f4459;
	// end inline asm
	// begin inline asm
	fma.rn.f32 %f4475, %f16380, %f16385, %f4471;
	// end inline asm
	// begin inline asm
	fma.rn.f32 %f4479, %f16384, %f16385, %f4467;
	// end inline asm
	// begin inline asm
	fma.rn.f32 %f4483, %f16388, %f16389, %f4479;
	// end inline asm
	// begin inline asm
	fma.rn.f32 %f4487, %f16384, %f16389, %f4475;
	// end inline asm
	// begin inline asm
	fma.rn.f32 %f4491, %f16380, %f16385, %f4487;
	// end inline asm
	// begin inline asm
	fma.rn.f32 %f4495, %f16384, %f16385, %f4483;
	// end inline asm
	// begin inline asm
	fma.rn.f32 %f4499, %f16388, %f16389, %f4495;
	// end inline asm
	// begin inline asm
	fma.rn.f32 %f4503, %f16384, %f16389, %f4491;
	// end inline asm
	// begin inline asm
	fma.rn.f32 %f4507, %f16380, %f16385, %f4503;
	// end inline asm
	// begin inline asm
	fma.rn.f32 %f4511, %f16384, %f16385, %f4499;
	// end inline asm
	// begin inline asm
	fma.rn.f32 %f4515, %f16388, %f16389, %f4511;
	// end inline asm
	// begin inline asm
	fma.rn.f32 %f4519, %f16384, %f16389, %f4507;
	// end inline asm
	// begin inline asm
	fma.rn.f32 %f4523, %f16380, %f16385, %f4519;
	// end inline asm
	// begin inline asm
	fma.rn.f32 %f4527, %f16384, %f16385, %f4515;
	// end inline asm
	// begin inline asm
	fma.rn.f32 %f4531, %f16388, %f16389, %f4527;
	// end inline asm
	// begin inline asm
	fma.rn.f32 %f4535, %f16384, %f16389, %f4523;
	// end inline asm
	// begin inline asm
	fma.rn.f32 %f4539, %f16380, %f16385, %f4535;
	// end inline asm
	// begin inline asm
	fma.rn.f32 %f4543, %f16384, %f16385, %f4531;
	// end inline asm
	// begin inline asm
	fma.rn.f32 %f4547, %f16388, %f16389, %f4543;
	// end inline asm
	// begin inline asm
	fma.rn.f32 %f4551, %f16384, %f16389, %f4539;
	// end inline asm
	// begin inline asm
	fma.rn.f32 %f4555, %f16380, %f16385, %f4551;
	// end inline asm
	// begin inline asm
	fma.rn.f32 %f4559, %f16384, %f16385, %f4547;
	// end inline asm
	// begin inline asm
	fma.rn.f32 %f4563, %f16388, %f16389, %f4559;
	// end inline asm
	// begin inline asm
	fma.rn.f32 %f4567, %f16384, %f16389, %f4555;
	// end inline asm
	// begin inline asm
	fma.rn.f32 %f4571, %f16380, %f16385, %f4567;
	// end inline asm
	// begin inline asm
	fma.rn.f32 %f4575, %f16384, %f16385, %f4563;
	// end inline asm
	// begin inline asm
	fma.rn.f32 %f4579, %f16388, %f16389, %f4575;
	// end inline asm
	// begin inline asm
	fma.rn.f32 %f4583, %f16384, %f16389, %f4571;
	// end inline asm
	// begin inline asm
	fma.rn.f32 %f4587, %f16380, %f16385, %f4583;
	// end inline asm
	// begin inline asm
	fma.rn.f32 %f4591, %f16384, %f16385, %f4579;
	// end inline asm
	// begin inline asm
	fma.rn.f32 %f4595, %f16388, %f16389, %f4591;
	// end inline asm
	// begin inline asm
	fma.rn.f32 %f4599, %f16384, %f16389, %f4587;
	// end inline asm
	// begin inline asm
	fma.rn.f32 %f4603, %f16380, %f16385, %f4599;
	// end inline asm
	// begin inline asm
	fma.rn.f32 %f4607, %f16384, %f16385, %f4595;
	// end inline asm
	// begin inline asm
	fma.rn.f32 %f4611, %f16388, %f16389, %f4607;
	// end inline asm
	// begin inline asm
	fma.rn.f32 %f4615, %f16384, %f16389, %f4603;
	// end inline asm
	// begin inline asm
	fma.rn.f32 %f4619, %f16380, %f16385, %f4615;
	// end inline asm
	// begin inline asm
	fma.rn.f32 %f4623, %f16384, %f16385, %f4611;
	// end inline asm
	// begin inline asm
	fma.rn.f32 %f4627, %f16388, %f16389, %f4623;
	// end inline asm
	// begin inline asm
	fma.rn.f32 %f4631, %f16384, %f16389, %f4619;
	// end inline asm
	// begin inline asm
	fma.rn.f32 %f4635, %f16380, %f16385, %f4631;
	// end inline asm
	// begin inline asm
	fma.rn.f32 %f4639, %f16384, %f16385, %f4627;
	// end inline asm
	// begin inline asm
	fma.rn.f32 %f4643, %f16388, %f16389, %f4639;
	// end inline asm
	// begin inline asm
	fma.rn.f32 %f4647, %f16384, %f16389, %f4635;
	// end inline asm
	// begin inline asm
	fma.rn.f32 %f4651, %f16380, %f16385, %f4647;
	// end inline asm
	// begin inline asm
	fma.rn.f32 %f4655, %f16384, %f16385, %f4643;
	// end inline asm
	// begin inline asm
	fma.rn.f32 %f4659, %f16388, %f16389, %f4655;
	// end inline asm
	// begin inline asm
	fma.rn.f32 %f4663, %f16384, %f16389, %f4651;
	// end inline asm
	// begin inline asm
	fma.rn.f32 %f4667, %f16380, %f16385, %f4663;
	// end inline asm
	// begin inline asm
	fma.rn.f32 %f4671, %f16384, %f16385, %f4659;
	// end inline asm
	// begin inline asm
	fma.rn.f32 %f4675, %f16388, %f16389, %f4671;
	// end inline asm
	// begin inline asm
	fma.rn.f32 %f4679, %f16384, %f16389, %f4667;
	// end inline asm
	// begin inline asm
	fma.rn.f32 %f4683, %f16380, %f16385, %f4679;
	// end inline asm
	// begin inline asm
	fma.rn.f32 %f4687, %f16384, %f16385, %f4675;
	// end inline asm
	// begin inline asm
	fma.rn.f32 %f4691, %f16388, %f16389, %f4687;
	// end inline asm
	// begin inline asm
	fma.rn.f32 %f4695, %f16384, %f16389, %f4683;
	// end inline asm
	// begin inline asm
	fma.rn.f32 %f4699, %f16380, %f16385, %f4695;
	// end inline asm
	// begin inline asm
	fma.rn.f32 %f4703, %f16384, %f16385, %f4691;
	// end inline asm
	// begin inline asm
	fma.rn.f32 %f4707, %f16388, %f16389, %f4703;
	// end inline asm
	// begin inline asm
	fma.rn.f32 %f4711, %f16384, %f16389, %f4699;
	// end inline asm
	// begin inline asm
	fma.rn.f32 %f4715, %f16380, %f16385, %f4711;
	// end inline asm
	// begin inline asm
	fma.rn.f32 %f4719, %f16384, %f16385, %f4707;
	// end inline asm
	// begin inline asm
	fma.rn.f32 %f4723, %f16388, %f16389, %f4719;
	// end inline asm
	// begin inline asm
	fma.rn.f32 %f4727, %f16384, %f16389, %f4715;
	// end inline asm
	// begin inline asm
	fma.rn.f32 %f4731, %f16380, %f16385, %f4727;
	// end inline asm
	// begin inline asm
	fma.rn.f32 %f4735, %f16384, %f16385, %f4723;
	// end inline asm
	// begin inline asm
	fma.rn.f32 %f4739, %f16388, %f16389, %f4735;
	// end inline asm
	// begin inline asm
	fma.rn.f32 %f4743, %f16384, %f16389, %f4731;
	// end inline asm
	// begin inline asm
	fma.rn.f32 %f4747, %f16380, %f16385, %f4743;
	// end inline asm
	// begin inline asm
	fma.rn.f32 %f4751, %f16384, %f16385, %f4739;
	// end inline asm
	// begin inline asm
	fma.rn.f32 %f4755, %f16388, %f16389, %f4751;
	// end inline asm
	// begin inline asm
	fma.rn.f32 %f4759, %f16384, %f16389, %f4747;
	// end inline asm
	// begin inline asm
	fma.rn.f32 %f4763, %f16380, %f16385, %f4759;
	// end inline asm
	// begin inline asm
	fma.rn.f32 %f4767, %f16384, %f16385, %f4755;
	// end inline asm
	// begin inline asm
	fma.rn.f32 %f4771, %f16388, %f16389, %f4767;
	// end inline asm
	// begin inline asm
	fma.rn.f32 %f4775, %f16384, %f16389, %f4763;
	// end inline asm
	// begin inline asm
	fma.rn.f32 %f4779, %f16380, %f16385, %f4775;
	// end inline asm
	// begin inline asm
	fma.rn.f32 %f4783, %f16384, %f16385, %f4771;
	// end inline asm
	// begin inline asm
	fma.rn.f32 %f4787, %f16388, %f16389, %f4783;
	// end inline asm
	// begin inline asm
	fma.rn.f32 %f4791, %f16384, %f16389, %f4779;
	// end inline asm
	// begin inline asm
	fma.rn.f32 %f4795, %f16380, %f16385, %f4791;
	// end inline asm
	// begin inline asm
	fma.rn.f32 %f4799, %f16384, %f16385, %f4787;
	// end inline asm
	// begin inline asm
	fma.rn.f32 %f4803, %f16388, %f16389, %f4799;
	// end inline asm
	// begin inline asm
	fma.rn.f32 %f4807, %f16384, %f16389, %f4795;
	// end inline asm
	// begin inline asm
	fma.rn.f32 %f4811, %f16380, %f16385, %f4807;
	// end inline asm
	// begin inline asm
	fma.rn.f32 %f4815, %f16384, %f16385, %f4803;
	// end inline asm
	// begin inline asm
	fma.rn.f32 %f4819, %f16388, %f16389, %f4815;
	// end inline asm
	// begin inline asm
	fma.rn.f32 %f4823, %f16384, %f16389, %f4811;
	// end inline asm
	// begin inline asm
	fma.rn.f32 %f4827, %f16380, %f16385, %f4823;
	// end inline asm
	// begin inline asm
	fma.rn.f32 %f4831, %f16384, %f16385, %f4819;
	// end inline asm
	// begin inline asm
	fma.rn.f32 %f4835, %f16388, %f16389, %f4831;
	// end inline asm
	// begin inline asm
	fma.rn.f32 %f4839, %f16384, %f16389, %f4827;
	// end inline asm
	// begin inline asm
	fma.rn.f32 %f4843, %f16380, %f16385, %f4839;
	// end inline asm
	// begin inline asm
	fma.rn.f32 %f4847, %f16384, %f16385, %f4835;
	// end inline asm
	// begin inline asm
	fma.rn.f32 %f4851, %f16388, %f16389, %f4847;
	// end inline asm
	// begin inline asm
	fma.rn.f32 %f4855, %f16384, %f16389, %f4843;
	// end inline asm
	// begin inline asm
	fma.rn.f32 %f4859, %f16380, %f16385, %f4855;
	// end inline asm
	// begin inline asm
	fma.rn.f32 %f4863, %f16384, %f16385, %f4851;
	// end inline asm
	// begin inline asm
	fma.rn.f32 %f4867, %f16388, %f16389, %f4863;
	// end inline asm
	// begin inline asm
	fma.rn.f32 %f4871, %f16384, %f16389, %f4859;
	// end inline asm
	// begin inline asm
	fma.rn.f32 %f4875, %f16380, %f16385, %f4871;
	// end inline asm
	// begin inline asm
	fma.rn.f32 %f4879, %f16384, %f16385, %f4867;
	// end inline asm
	// begin inline asm
	fma.rn.f32 %f4883, %f16388, %f16389, %f4879;
	// end inline asm
	// begin inline asm
	fma.rn.f32 %f4887, %f16384, %f16389, %f4875;
	// end inline asm
	// begin inline asm
	fma.rn.f32 %f4891, %f16380, %f16385, %f4887;
	// end inline asm
	// begin inline asm
	fma.rn.f32 %f4895, %f16384, %f16385, %f4883;
	// end inline asm
	// begin inline asm
	fma.rn.f32 %f4899, %f16388, %f16389, %f4895;
	// end inline asm
	// begin inline asm
	fma.rn.f32 %f4903, %f16384, %f16389, %f4891;
	// end inline asm
	// begin inline asm
	fma.rn.f32 %f4907, %f16380, %f16385, %f4903;
	// end inline asm
	// begin inline asm
	fma.rn.f32 %f4911, %f16384, %f16385, %f4899;
	// end inline asm
	// begin inline asm
	fma.rn.f32 %f4915, %f16388, %f16389, %f4911;
	// end inline asm
	// begin inline asm
	fma.rn.f32 %f4919, %f16384, %f16389, %f4907;
	// end inline asm
	// begin inline asm
	fma.rn.f32 %f4923, %f16380, %f16385, %f4919;
	// end inline asm
	// begin inline asm
	fma.rn.f32 %f4927, %f16384, %f16385, %f4915;
	// end inline asm
	// begin inline asm
	fma.rn.f32 %f4931, %f16388, %f16389, %f4927;
	// end inline asm
	// begin inline asm
	fma.rn.f32 %f4935, %f16384, %f16389, %f4923;
	// end inline asm
	// begin inline asm
	fma.rn.f32 %f4939, %f16380, %f16385, %f4935;
	// end inline asm
	// begin inline asm
	fma.rn.f32 %f4943, %f16384, %f16385, %f4931;
	// end inline asm
	// begin inline asm
	fma.rn.f32 %f4947, %f16388, %f16389, %f4943;
	// end inline asm
	// begin inline asm
	fma.rn.f32 %f4951, %f16384, %f16389, %f4939;
	// end inline asm
	// begin inline asm
	fma.rn.f32 %f4955, %f16380, %f16385, %f4951;
	// end inline asm
	// begin inline asm
	fma.rn.f32 %f4959, %f16384, %f16385, %f4947;
	// end inline asm
	// begin inline asm
	fma.rn.f32 %f4963, %f16388, %f16389, %f4959;
	// end inline asm
	// begin inline asm
	fma.rn.f32 %f4967, %f16384, %f16389, %f4955;
	// end inline asm
	// begin inline asm
	fma.rn.f32 %f4971, %f16380, %f16385, %f4967;
	// end inline asm
	// begin inline asm
	fma.rn.f32 %f4975, %f16384, %f16385, %f4963;
	// end inline asm
	// begin inline asm
	fma.rn.f32 %f4979, %f16388, %f16389, %f4975;
	// end inline asm
	// begin inline asm
	fma.rn.f32 %f4983, %f16384, %f16389, %f4971;
	// end inline asm
	// begin inline asm
	fma.rn.f32 %f4987, %f16380, %f16385, %f4983;
	// end inline asm
	// begin inline asm
	fma.rn.f32 %f4991, %f16384, %f16385, %f4979;
	// end inline asm
	// begin inline asm
	fma.rn.f32 %f4995, %f16388, %f16389, %f4991;
	// end inline asm
	// begin inline asm
	fma.rn.f32 %f4999, %f16384, %f16389, %f4987;
	// end inline asm
	// begin inline asm
	fma.rn.f32 %f5003, %f16380, %f16385, %f4999;
	// end inline asm
	// begin inline asm
	fma.rn.f32 %f5007, %f16384, %f16385, %f4995;
	// end inline asm
	// begin inline asm
	fma.rn.f32 %f5011, %f16388, %f16389, %f5007;
	// end inline asm
	// begin inline asm
	fma.rn.f32 %f5015, %f16384, %f16389, %f5003;
	// end inline asm
	// begin inline asm
	fma.rn.f32 %f5019, %f16380, %f16385, %f5015;
	// end inline asm
	// begin inline asm
	fma.rn.f32 %f5023, %f16384, %f16385, %f5011;
	// end inline asm
	// begin inline asm
	fma.rn.f32 %f5027, %f16388, %f16389, %f5023;
	// end inline asm
	// begin inline asm
	fma.rn.f32 %f5031, %f16384, %f16389, %f5019;
	// end inline asm
	// begin inline asm
	fma.rn.f32 %f5035, %f16380, %f16385, %f5031;
	// end inline asm
	// begin inline asm
	fma.rn.f32 %f5039, %f16384, %f16385, %f5027;
	// end inline asm
	// begin inline asm
	fma.rn.f32 %f5043, %f16388, %f16389, %f5039;
	// end inline asm
	// begin inline asm
	fma.rn.f32 %f5047, %f16384, %f16389, %f5035;
	// end inline asm
	// begin inline asm
	fma.rn.f32 %f5051, %f16380, %f16385, %f5047;
	// end inline asm
	// begin inline asm
	fma.rn.f32 %f5055, %f16384, %f16385, %f5043;
	// end inline asm
	// begin inline asm
	fma.rn.f32 %f5059, %f16388, %f16389, %f5055;
	// end inline asm
	// begin inline asm
	fma.rn.f32 %f5063, %f16384, %f16389, %f5051;
	// end inline asm
	// begin inline asm
	fma.rn.f32 %f5067, %f16380, %f16385, %f5063;
	// end inline asm
	// begin inline asm
	fma.rn.f32 %f5071, %f16384, %f16385, %f5059;
	// end inline asm
	// begin inline asm
	fma.rn.f32 %f5075, %f16388, %f16389, %f5071;
	// end inline asm
	// begin inline asm
	fma.rn.f32 %f5079, %f16384, %f16389, %f5067;
	// end inline asm
	// begin inline asm
	fma.rn.f32 %f5083, %f16380, %f16385, %f5079;
	// end inline asm
	// begin inline asm
	fma.rn.f32 %f5087, %f16384, %f16385, %f5075;
	// end inline asm
	// begin inline asm
	fma.rn.f32 %f5091, %f16388, %f16389, %f5087;
	// end inline asm
	// begin inline asm
	fma.rn.f32 %f5095, %f16384, %f16389, %f5083;
	// end inline asm
	// begin inline asm
	fma.rn.f32 %f5099, %f16380, %f16385, %f5095;
	// end inline asm
	// begin inline asm
	fma.rn.f32 %f5103, %f16384, %f16385, %f5091;
	// end inline asm
	// begin inline asm
	fma.rn.f32 %f5107, %f16388, %f16389, %f5103;
	// end inline asm
	// begin inline asm
	fma.rn.f32 %f5111, %f16384, %f16389, %f5099;
	// end inline asm
	// begin inline asm
	fma.rn.f32 %f5115, %f16380, %f16385, %f5111;
	// end inline asm
	// begin inline asm
	fma.rn.f32 %f5119, %f16384, %f16385, %f5107;
	// end inline asm
	// begin inline asm
	fma.rn.f32 %f5123, %f16388, %f16389, %f5119;
	// end inline asm
	// begin inline asm
	fma.rn.f32 %f5127, %f16384, %f16389, %f5115;
	// end inline asm
	// begin inline asm
	fma.rn.f32 %f5131, %f16380, %f16385, %f5127;
	// end inline asm
	// begin inline asm
	fma.rn.f32 %f5135, %f16384, %f16385, %f5123;
	// end inline asm
	// begin inline asm
	fma.rn.f32 %f5139, %f16388, %f16389, %f5135;
	// end inline asm
	// begin inline asm
	fma.rn.f32 %f5143, %f16384, %f16389, %f5131;
	// end inline asm
	// begin inline asm
	fma.rn.f32 %f5147, %f16380, %f16385, %f5143;
	// end inline asm
	// begin inline asm
	fma.rn.f32 %f5151, %f16384, %f16385, %f5139;
	// end inline asm
	// begin inline asm
	fma.rn.f32 %f5155, %f16388, %f16389, %f5151;
	// end inline asm
	// begin inline asm
	fma.rn.f32 %f5159, %f16384, %f16389, %f5147;
	// end inline asm
	// begin inline asm
	fma.rn.f32 %f5163, %f16380, %f16385, %f5159;
	// end inline asm
	// begin inline asm
	fma.rn.f32 %f5167, %f16384, %f16385, %f5155;
	// end inline asm
	// begin inline asm
	fma.rn.f32 %f5171, %f16388, %f16389, %f5167;
	// end inline asm
	// begin inline asm
	fma.rn.f32 %f5175, %f16384, %f16389, %f5163;
	// end inline asm
	// begin inline asm
	fma.rn.f32 %f5179, %f16380, %f16385, %f5175;
	// end inline asm
	// begin inline asm
	fma.rn.f32 %f5183, %f16384, %f16385, %f5171;
	// end inline asm
	// begin inline asm
	fma.rn.f32 %f5187, %f16388, %f16389, %f5183;
	// end inline asm
	// begin inline asm
	fma.rn.f32 %f5191, %f16384, %f16389, %f5179;
	// end inline asm
	// begin inline asm
	fma.rn.f32 %f5195, %f16380, %f16385, %f5191;
	// end inline asm
	// begin inline asm
	fma.rn.f32 %f5199, %f16384, %f16385, %f5187;
	// end inline asm
	// begin inline asm
	fma.rn.f32 %f5203, %f16388, %f16389, %f5199;
	// end inline asm
	// begin inline asm
	fma.rn.f32 %f5207, %f16384, %f16389, %f5195;
	// end inline asm
	// begin inline asm
	fma.rn.f32 %f5211, %f16380, %f16385, %f5207;
	// end inline asm
	// begin inline asm
	fma.rn.f32 %f5215, %f16384, %f16385, %f5203;
	// end inline asm
	// begin inline asm
	fma.rn.f32 %f5219, %f16388, %f16389, %f5215;
	// end inline asm
	// begin inline asm
	fma.rn.f32 %f5223, %f16384, %f16389, %f5211;
	// end inline asm
	// begin inline asm
	fma.rn.f32 %f5227, %f16380, %f16385, %f5223;
	// end inline asm
	// begin inline asm
	fma.rn.f32 %f5231, %f16384, %f16385, %f5219;
	// end inline asm
	// begin inline asm
	fma.rn.f32 %f5235, %f16388, %f16389, %f5231;
	// end inline asm
	// begin inline asm
	fma.rn.f32 %f5239, %f16384, %f16389, %f5227;
	// end inline asm
	// begin inline asm
	fma.rn.f32 %f5243, %f16380, %f16385, %f5239;
	// end inline asm
	// begin inline asm
	fma.rn.f32 %f5247, %f16384, %f16385, %f5235;
	// end inline asm
	// begin inline asm
	fma.rn.f32 %f5251, %f16388, %f16389, %f5247;
	// end inline asm
	// begin inline asm
	fma.rn.f32 %f5255, %f16384, %f16389, %f5243;
	// end inline asm
	// begin inline asm
	fma.rn.f32 %f5259, %f16380, %f16385, %f5255;
	// end inline asm
	// begin inline asm
	fma.rn.f32 %f5263, %f16384, %f16385, %f5251;
	// end inline asm
	// begin inline asm
	fma.rn.f32 %f5267, %f16388, %f16389, %f5263;
	// end inline asm
	// begin inline asm
	fma.rn.f32 %f5271, %f16384, %f16389, %f5259;
	// end inline asm
	// begin inline asm
	fma.rn.f32 %f5275, %f16380, %f16385, %f5271;
	// end inline asm
	// begin inline asm
	fma.rn.f32 %f5279, %f16384, %f16385, %f5267;
	// end inline asm
	// begin inline asm
	fma.rn.f32 %f5283, %f16388, %f16389, %f5279;
	// end inline asm
	// begin inline asm
	fma.rn.f32 %f5287, %f16384, %f16389, %f5275;
	// end inline asm
	// begin inline asm
	fma.rn.f32 %f5291, %f16380, %f16385, %f5287;
	// end inline asm
	// begin inline asm
	fma.rn.f32 %f5295, %f16384, %f16385, %f5283;
	// end inline asm
	// begin inline asm
	fma.rn.f32 %f5299, %f16388, %f16389, %f5295;
	// end inline asm
	// begin inline asm
	fma.rn.f32 %f5303, %f16384, %f16389, %f5291;
	// end inline asm
	// begin inline asm
	fma.rn.f32 %f5307, %f16380, %f16385, %f5303;
	// end inline asm
	// begin inline asm
	fma.rn.f32 %f5311, %f16384, %f16385, %f5299;
	// end inline asm
	// begin inline asm
	fma.rn.f32 %f5315, %f16388, %f16389, %f5311;
	// end inline asm
	// begin inline asm
	fma.rn.f32 %f5319, %f16384, %f16389, %f5307;
	// end inline asm
	// begin inline asm
	fma.rn.f32 %f5323, %f16380, %f16385, %f5319;
	// end inline asm
	// begin inline asm
	fma.rn.f32 %f5327, %f16384, %f16385, %f5315;
	// end inline asm
	// begin inline asm
	fma.rn.f32 %f5331, %f16388, %f16389, %f5327;
	// end inline asm
	// begin inline asm
	fma.rn.f32 %f5335, %f16384, %f16389, %f5323;
	// end inline asm
	// begin inline asm
	fma.rn.f32 %f5339, %f16380, %f16385, %f5335;
	// end inline asm
	// begin inline asm
	fma.rn.f32 %f5343, %f16384, %f16385, %f5331;
	// end inline asm
	// begin inline asm
	fma.rn.f32 %f5347, %f16388, %f16389, %f5343;
	// end inline asm
	// begin inline asm
	fma.rn.f32 %f5351, %f16384, %f16389, %f5339;
	// end inline asm
	// begin inline asm
	fma.rn.f32 %f5355, %f16380, %f16385, %f5351;
	// end inline asm
	// begin inline asm
	fma.rn.f32 %f5359, %f16384, %f16385, %f5347;
	// end inline asm
	// begin inline asm
	fma.rn.f32 %f5363, %f16388, %f16389, %f5359;
	// end inline asm
	// begin inline asm
	fma.rn.f32 %f5367, %f16384, %f16389, %f5355;
	// end inline asm
	// begin inline asm
	fma.rn.f32 %f5371, %f16380, %f16385, %f5367;
	// end inline asm
	// begin inline asm
	fma.rn.f32 %f5375, %f16384, %f16385, %f5363;
	// end inline asm
	// begin inline asm
	fma.rn.f32 %f5379, %f16388, %f16389, %f5375;
	// end inline asm
	// begin inline asm
	fma.rn.f32 %f5383, %f16384, %f16389, %f5371;
	// end inline asm
	// begin inline asm
	fma.rn.f32 %f5387, %f16380, %f16385, %f5383;
	// end inline asm
	// begin inline asm
	fma.rn.f32 %f5391, %f16384, %f16385, %f5379;
	// end inline asm
	// begin inline asm
	fma.rn.f32 %f5395, %f16388, %f16389, %f5391;
	// end inline asm
	// begin inline asm
	fma.rn.f32 %f5399, %f16384, %f16389, %f5387;
	// end inline asm
	// begin inline asm
	fma.rn.f32 %f5403, %f16380, %f16385, %f5399;
	// end inline asm
	// begin inline asm
	fma.rn.f32 %f5407, %f16384, %f16385, %f5395;
	// end inline asm
	// begin inline asm
	fma.rn.f32 %f5411, %f16388, %f16389, %f5407;
	// end inline asm
	// begin inline asm
	fma.rn.f32 %f5415, %f16384, %f16389, %f5403;
	// end inline asm
	// begin inline asm
	fma.rn.f32 %f5419, %f16380, %f16385, %f5415;
	// end inline asm
	// begin inline asm
	fma.rn.f32 %f5423, %f16384, %f16385, %f5411;
	// end inline asm
	// begin inline asm
	fma.rn.f32 %f5427, %f16388, %f16389, %f5423;
	// end inline asm
	// begin inline asm
	fma.rn.f32 %f5431, %f16384, %f16389, %f5419;
	// end inline asm
	// begin inline asm
	fma.rn.f32 %f5435, %f16380, %f16385, %f5431;
	// end inline asm
	// begin inline asm
	fma.rn.f32 %f5439, %f16384, %f16385, %f5427;
	// end inline asm
	// begin inline asm
	fma.rn.f32 %f5443, %f16388, %f16389, %f5439;
	// end inline asm
	// begin inline asm
	fma.rn.f32 %f5447, %f16384, %f16389, %f5435;
	// end inline asm
	// begin inline asm
	fma.rn.f32 %f5451, %f16380, %f16385, %f5447;
	// end inline asm
	// begin inline asm
	fma.rn.f32 %f5455, %f16384, %f16385, %f5443;
	// end inline asm
	// begin inline asm
	fma.rn.f32 %f5459, %f16388, %f16389, %f5455;
	// end inline asm
	// begin inline asm
	fma.rn.f32 %f5463, %f16384, %f16389, %f5451;
	// end inline asm
	// begin inline asm
	fma.rn.f32 %f5467, %f16380, %f16385, %f5463;
	// end inline asm
	// begin inline asm
	fma.rn.f32 %f5471, %f16384, %f16385, %f5459;
	// end inline asm
	// begin inline asm
	fma.rn.f32 %f5475, %f16388, %f16389, %f5471;
	// end inline asm
	// begin inline asm
	fma.rn.f32 %f5479, %f16384, %f16389, %f5467;
	// end inline asm
	// begin inline asm
	fma.rn.f32 %f5483, %f16380, %f16385, %f5479;
	// end inline asm
	// begin inline asm
	fma.rn.f32 %f5487, %f16384, %f16385, %f5475;
	// end inline asm
	// begin inline asm
	fma.rn.f32 %f5491, %f16388, %f16389, %f5487;
	// end inline asm
	// begin inline asm
	fma.rn.f32 %f5495, %f16384, %f16389, %f5483;
	// end inline asm
	// begin inline asm
	fma.rn.f32 %f5499, %f16380, %f16385, %f5495;
	// end inline asm
	// begin inline asm
	fma.rn.f32 %f5503, %f16384, %f16385, %f5491;
	// end inline asm
	// begin inline asm
	fma.rn.f32 %f5507, %f16388, %f16389, %f5503;
	// end inline asm
	// begin inline asm
	fma.rn.f32 %f5511, %f16384, %f16389, %f5499;
	// end inline asm
	// begin inline asm
	fma.rn.f32 %f5515, %f16380, %f16385, %f5511;
	// end inline asm
	// begin inline asm
	fma.rn.f32 %f5519, %f16384, %f16385, %f5507;
	// end inline asm
	// begin inline asm
	fma.rn.f32 %f5523, %f16388, %f16389, %f5519;
	// end inline asm
	// begin inline asm
	fma.rn.f32 %f5527, %f16384, %f16389, %f5515;
	// end inline asm
	// begin inline asm
	fma.rn.f32 %f5531, %f16380, %f16385, %f5527;
	// end inline asm
	// begin inline asm
	fma.rn.f32 %f5535, %f16384, %f16385, %f5523;
	// end inline asm
	// begin inline asm
	fma.rn.f32 %f5539, %f16388, %f16389, %f5535;
	// end inline asm
	// begin inline asm
	fma.rn.f32 %f5543, %f16384, %f16389, %f5531;
	// end inline asm
	// begin inline asm
	fma.rn.f32 %f5547, %f16380, %f16385, %f5543;
	// end inline asm
	// begin inline asm
	fma.rn.f32 %f5551, %f16384, %f16385, %f5539;
	// end inline asm
	// begin inline asm
	fma.rn.f32 %f5555, %f16388, %f16389, %f5551;
	// end inline asm
	// begin inline asm
	fma.rn.f32 %f5559, %f16384, %f16389, %f5547;
	// end inline asm
	// begin inline asm
	fma.rn.f32 %f5563, %f16380, %f16385, %f5559;
	// end inline asm
	// begin inline asm
	fma.rn.f32 %f5567, %f16384, %f16385, %f5555;
	// end inline asm
	// begin inline asm
	fma.rn.f32 %f5571, %f16388, %f16389, %f5567;
	// end inline asm
	// begin inline asm
	fma.rn.f32 %f5575, %f16384, %f16389, %f5563;
	// end inline asm
	// begin inline asm
	fma.rn.f32 %f5579, %f16380, %f16385, %f5575;
	// end inline asm
	// begin inline asm
	fma.rn.f32 %f5583, %f16384, %f16385, %f5571;
	// end inline asm
	// begin inline asm
	fma.rn.f32 %f5587, %f16388, %f16389, %f5583;
	// end inline asm
	// begin inline asm
	fma.rn.f32 %f5591, %f16384, %f16389, %f5579;
	// end inline asm
	// begin inline asm
	fma.rn.f32 %f5595, %f16380, %f16385, %f5591;
	// end inline asm
	// begin inline asm
	fma.rn.f32 %f5599, %f16384, %f16385, %f5587;
	// end inline asm
	// begin inline asm
	fma.rn.f32 %f5603, %f16388, %f16389, %f5599;
	// end inline asm
	// begin inline asm
	fma.rn.f32 %f5607, %f16384, %f16389, %f5595;
	// end inline asm
	// begin inline asm
	fma.rn.f32 %f5611, %f16380, %f16385, %f5607;
	// end inline asm
	// begin inline asm
	fma.rn.f32 %f5615, %f16384, %f16385, %f5603;
	// end inline asm
	// begin inline asm
	fma.rn.f32 %f5619, %f16388, %f16389, %f5615;
	// end inline asm
	// begin inline asm
	fma.rn.f32 %f5623, %f16384, %f16389, %f5611;
	// end inline asm
	// begin inline asm
	fma.rn.f32 %f5627, %f16380, %f16385, %f5623;
	// end inline asm
	// begin inline asm
	fma.rn.f32 %f5631, %f16384, %f16385, %f5619;
	// end inline asm
	// begin inline asm
	fma.rn.f32 %f5635, %f16388, %f16389, %f5631;
	// end inline asm
	// begin inline asm
	fma.rn.f32 %f5639, %f16384, %f16389, %f5627;
	// end inline asm
	// begin inline asm
	fma.rn.f32 %f5643, %f16380, %f16385, %f5639;
	// end inline asm
	// begin inline asm
	fma.rn.f32 %f5647, %f16384, %f16385, %f5635;
	// end inline asm
	// begin inline asm
	fma.rn.f32 %f5651, %f16388, %f16389, %f5647;
	// end inline asm
	// begin inline asm
	fma.rn.f32 %f5655, %f16384, %f16389, %f5643;
	// end inline asm
	// begin inline asm
	fma.rn.f32 %f5659, %f16380, %f16385, %f5655;
	// end inline asm
	// begin inline asm
	fma.rn.f32 %f5663, %f16384, %f16385, %f5651;
	// end inline asm
	// begin inline asm
	fma.rn.f32 %f5667, %f16388, %f16389, %f5663;
	// end inline asm
	// begin inline asm
	fma.rn.f32 %f5671, %f16384, %f16389, %f5659;
	// end inline asm
	// begin inline asm
	fma.rn.f32 %f5675, %f16380, %f16385, %f5671;
	// end inline asm
	// begin inline asm
	fma.rn.f32 %f5679, %f16384, %f16385, %f5667;
	// end inline asm
	// begin inline asm
	fma.rn.f32 %f5683, %f16388, %f16389, %f5679;
	// end inline asm
	// begin inline asm
	fma.rn.f32 %f5687, %f16384, %f16389, %f5675;
	// end inline asm
	// begin inline asm
	fma.rn.f32 %f5691, %f16380, %f16385, %f5687;
	// end inline asm
	// begin inline asm
	fma.rn.f32 %f5695, %f16384, %f16385, %f5683;
	// end inline asm
	// begin inline asm
	fma.rn.f32 %f5699, %f16388, %f16389, %f5695;
	// end inline asm
	// begin inline asm
	fma.rn.f32 %f5703, %f16384, %f16389, %f5691;
	// end inline asm
	// begin inline asm
	fma.rn.f32 %f5707, %f16380, %f16385, %f5703;
	// end inline asm
	// begin inline asm
	fma.rn.f32 %f5711, %f16384, %f16385, %f5699;
	// end inline asm
	// begin inline asm
	fma.rn.f32 %f5715, %f16388, %f16389, %f5711;
	// end inline asm
	// begin inline asm
	fma.rn.f32 %f5719, %f16384, %f16389, %f5707;
	// end inline asm
	// begin inline asm
	fma.rn.f32 %f5723, %f16380, %f16385, %f5719;
	// end inline asm
	// begin inline asm
	fma.rn.f32 %f5727, %f16384, %f16385, %f5715;
	// end inline asm
	// begin inline asm
	fma.rn.f32 %f5731, %f16388, %f16389, %f5727;
	// end inline asm
	// begin inline asm
	fma.rn.f32 %f5735, %f16384, %f16389, %f5723;
	// end inline asm
	// begin inline asm
	fma.rn.f32 %f5739, %f16380, %f16385, %f5735;
	// end inline asm
	// begin inline asm
	fma.rn.f32 %f5743, %f16384, %f16385, %f5731;
	// end inline asm
	// begin inline asm
	fma.rn.f32 %f5747, %f16388, %f16389, %f5743;
	// end inline asm
	// begin inline asm
	fma.rn.f32 %f5751, %f16384, %f16389, %f5739;
	// end inline asm
	// begin inline asm
	fma.rn.f32 %f5755, %f16380, %f16385, %f5751;
	// end inline asm
	// begin inline asm
	fma.rn.f32 %f5759, %f16384, %f16385, %f5747;
	// end inline asm
	// begin inline asm
	fma.rn.f32 %f5763, %f16388, %f16389, %f5759;
	// end inline asm
	// begin inline asm
	fma.rn.f32 %f5767, %f16384, %f16389, %f5755;
	// end inline asm
	// begin inline asm
	fma.rn.f32 %f5771, %f16380, %f16385, %f5767;
	// end inline asm
	// begin inline asm
	fma.rn.f32 %f5775, %f16384, %f16385, %f5763;
	// end inline asm
	// begin inline asm
	fma.rn.f32 %f5779, %f16388, %f16389, %f5775;
	// end inline asm
	// begin inline asm
	fma.rn.f32 %f5783, %f16384, %f16389, %f5771;
	// end inline asm
	// begin inline asm
	fma.rn.f32 %f5787, %f16380, %f16385, %f5783;
	// end inline asm
	// begin inline asm
	fma.rn.f32 %f5791, %f16384, %f16385, %f5779;
	// end inline asm
	// begin inline asm
	fma.rn.f32 %f5795, %f16388, %f16389, %f5791;
	// end inline asm
	// begin inline asm
	fma.rn.f32 %f5799, %f16384, %f16389, %f5787;
	// end inline asm
	// begin inline asm
	fma.rn.f32 %f5803, %f16380, %f16385, %f5799;
	// end inline asm
	// begin inline asm
	fma.rn.f32 %f5807, %f16384, %f16385, %f5795;
	// end inline asm
	// begin inline asm
	fma.rn.f32 %f5811, %f16388, %f16389, %f5807;
	// end inline asm
	// begin inline asm
	fma.rn.f32 %f5815, %f16384, %f16389, %f5803;
	// end inline asm
	// begin inline asm
	fma.rn.f32 %f5819, %f16380, %f16385, %f5815;
	// end inline asm
	// begin inline asm
	fma.rn.f32 %f5823, %f16384, %f16385, %f5811;
	// end inline asm
	// begin inline asm
	fma.rn.f32 %f5827, %f16388, %f16389, %f5823;
	// end inline asm
	// begin inline asm
	fma.rn.f32 %f5831, %f16384, %f16389, %f5819;
	// end inline asm
	// begin inline asm
	fma.rn.f32 %f5835, %f16380, %f16385, %f5831;
	// end inline asm
	// begin inline asm
	fma.rn.f32 %f5839, %f16384, %f16385, %f5827;
	// end inline asm
	// begin inline asm
	fma.rn.f32 %f5843, %f16388, %f16389, %f5839;
	// end inline asm
	// begin inline asm
	fma.rn.f32 %f5847, %f16384, %f16389, %f5835;
	// end inline asm
	// begin inline asm
	fma.rn.f32 %f5851, %f16380, %f16385, %f5847;
	// end inline asm
	// begin inline asm
	fma.rn.f32 %f5855, %f16384, %f16385, %f5843;
	// end inline asm
	// begin inline asm
	fma.rn.f32 %f5859, %f16388, %f16389, %f5855;
	// end inline asm
	// begin inline asm
	fma.rn.f32 %f5863, %f16384, %f16389, %f5851;
	// end inline asm
	// begin inline asm
	fma.rn.f32 %f5867, %f16380, %f16385, %f5863;
	// end inline asm
	// begin inline asm
	fma.rn.f32 %f5871, %f16384, %f16385, %f5859;
	// end inline asm
	// begin inline asm
	fma.rn.f32 %f5875, %f16388, %f16389, %f5871;
	// end inline asm
	// begin inline asm
	fma.rn.f32 %f5879, %f16384, %f16389, %f5867;
	// end inline asm
	// begin inline asm
	fma.rn.f32 %f5883, %f16380, %f16385, %f5879;
	// end inline asm
	// begin inline asm
	fma.rn.f32 %f5887, %f16384, %f16385, %f5875;
	// end inline asm
	// begin inline asm
	fma.rn.f32 %f5891, %f16388, %f16389, %f5887;
	// end inline asm
	// begin inline asm
	fma.rn.f32 %f5895, %f16384, %f16389, %f5883;
	// end inline asm
	// begin inline asm
	fma.rn.f32 %f5899, %f16380, %f16385, %f5895;
	// end inline asm
	// begin inline asm
	fma.rn.f32 %f5903, %f16384, %f16385, %f5891;
	// end inline asm
	// begin inline asm
	fma.rn.f32 %f5907, %f16388, %f16389, %f5903;
	// end inline asm
	// begin inline asm
	fma.rn.f32 %f5911, %f16384, %f16389, %f5899;
	// end inline asm
	// begin inline asm
	fma.rn.f32 %f5915, %f16380, %f16385, %f5911;
	// end inline asm
	// begin inline asm
	fma.rn.f32 %f5919, %f16384, %f16385, %f5907;
	// end inline asm
	// begin inline asm
	fma.rn.f32 %f5923, %f16388, %f16389, %f5919;
	// end inline asm
	// begin inline asm
	fma.rn.f32 %f5927, %f16384, %f16389, %f5915;
	// end inline asm
	// begin inline asm
	fma.rn.f32 %f5931, %f16380, %f16385, %f5927;
	// end inline asm
	// begin inline asm
	fma.rn.f32 %f5935, %f16384, %f16385, %f5923;
	// end inline asm
	// begin inline asm
	fma.rn.f32 %f5939, %f16388, %f16389, %f5935;
	// end inline asm
	// begin inline asm
	fma.rn.f32 %f5943, %f16384, %f16389, %f5931;
	// end inline asm
	// begin inline asm
	fma.rn.f32 %f5947, %f16380, %f16385, %f5943;
	// end inline asm
	// begin inline asm
	fma.rn.f32 %f5951, %f16384, %f16385, %f5939;
	// end inline asm
	// begin inline asm
	fma.rn.f32 %f5955, %f16388, %f16389, %f5951;
	// end inline asm
	// begin inline asm
	fma.rn.f32 %f5959, %f16384, %f16389, %f5947;
	// end inline asm
	// begin inline asm
	fma.rn.f32 %f5963, %f16380, %f16385, %f5959;
	// end inline asm
	// begin inline asm
	fma.rn.f32 %f5967, %f16384, %f16385, %f5955;
	// end inline asm
	// begin inline asm
	fma.rn.f32 %f5971, %f16388, %f16389, %f5967;
	// end inline asm
	// begin inline asm
	fma.rn.f32 %f5975, %f16384, %f16389, %f5963;
	// end inline asm
	// begin inline asm
	fma.rn.f32 %f5979, %f16380, %f16385, %f5975;
	// end inline asm
	// begin inline asm
	fma.rn.f32 %f5983, %f16384, %f16385, %f5971;
	// end inline asm
	// begin inline asm
	fma.rn.f32 %f5987, %f16388, %f16389, %f5983;
	// end inline asm
	// begin inline asm
	fma.rn.f32 %f5991, %f16384, %f16389, %f5979;
	// end inline asm
	// begin inline asm
	fma.rn.f32 %f5995, %f16380, %f16385, %f5991;
	// end inline asm
	// begin inline asm
	fma.rn.f32 %f5999, %f16384, %f16385, %f5987;
	// end inline asm
	// begin inline asm
	fma.rn.f32 %f6003, %f16388, %f16389, %f5999;
	// end inline asm
	// begin inline asm
	fma.rn.f32 %f6007, %f16384, %f16389, %f5995;
	// end inline asm
	// begin inline asm
	fma.rn.f32 %f6011, %f16380, %f16385, %f6007;
	// end inline asm
	// begin inline asm
	fma.rn.f32 %f6015, %f16384, %f16385, %f6003;
	// end inline asm
	// begin inline asm
	fma.rn.f32 %f6019, %f16388, %f16389, %f6015;
	// end inline asm
	// begin inline asm
	fma.rn.f32 %f6023, %f16384, %f16389, %f6011;
	// end inline asm
	// begin inline asm
	fma.rn.f32 %f6027, %f16380, %f16385, %f6023;
	// end inline asm
	// begin inline asm
	fma.rn.f32 %f6031, %f16384, %f16385, %f6019;
	// end inline asm
	// begin inline asm
	fma.rn.f32 %f6035, %f16388, %f16389, %f6031;
	// end inline asm
	// begin inline asm
	fma.rn.f32 %f6039, %f16384, %f16389, %f6027;
	// end inline asm
	// begin inline asm
	fma.rn.f32 %f6043, %f16380, %f16385, %f6039;
	// end inline asm
	// begin inline asm
	fma.rn.f32 %f6047, %f16384, %f16385, %f6035;
	// end inline asm
	// begin inline asm
	fma.rn.f32 %f6051, %f16388, %f16389, %f6047;
	// end inline asm
	// begin inline asm
	fma.rn.f32 %f6055, %f16384, %f16389, %f6043;
	// end inline asm
	// begin inline asm
	fma.rn.f32 %f6059, %f16380, %f16385, %f6055;
	// end inline asm
	// begin inline asm
	fma.rn.f32 %f6063, %f16384, %f16385, %f6051;
	// end inline asm
	// begin inline asm
	fma.rn.f32 %f6067, %f16388, %f16389, %f6063;
	// end inline asm
	// begin inline asm
	fma.rn.f32 %f6071, %f16384, %f16389, %f6059;
	// end inline asm
	// begin inline asm
	fma.rn.f32 %f6075, %f16380, %f16385, %f6071;
	// end inline asm
	// begin inline asm
	fma.rn.f32 %f6079, %f16384, %f16385, %f6067;
	// end inline asm
	// begin inline asm
	fma.rn.f32 %f6083, %f16388, %f16389, %f6079;
	// end inline asm
	// begin inline asm
	fma.rn.f32 %f6087, %f16384, %f16389, %f6075;
	// end inline asm
	// begin inline asm
	fma.rn.f32 %f6091, %f16380, %f16385, %f6087;
	// end inline asm
	// begin inline asm
	fma.rn.f32 %f6095, %f16384, %f16385, %f6083;
	// end inline asm
	// begin inline asm
	fma.rn.f32 %f6099, %f16388, %f16389, %f6095;
	// end inline asm
	// begin inline asm
	fma.rn.f32 %f6103, %f16384, %f16389, %f6091;
	// end inline asm
	// begin inline asm
	fma.rn.f32 %f6107, %f16380, %f16385, %f6103;
	// end inline asm
	// begin inline asm
	fma.rn.f32 %f6111, %f16384, %f16385, %f6099;
	// end inline asm
	// begin inline asm
	fma.rn.f32 %f6115, %f16388, %f16389, %f6111;
	// end inline asm
	// begin inline asm
	fma.rn.f32 %f6119, %f16384, %f16389, %f6107;
	// end inline asm
	// begin inline asm
	fma.rn.f32 %f6123, %f16380, %f16385, %f6119;
	// end inline asm
	// begin inline asm
	fma.rn.f32 %f6127, %f16384, %f16385, %f6115;
	// end inline asm
	// begin inline asm
	fma.rn.f32 %f6131, %f16388, %f16389, %f6127;
	// end inline asm
	// begin inline asm
	fma.rn.f32 %f6135, %f16384, %f16389, %f6123;
	// end inline asm
	// begin inline asm
	fma.rn.f32 %f6139, %f16380, %f16385, %f6135;
	// end inline asm
	// begin inline asm
	fma.rn.f32 %f6143, %f16384, %f16385, %f6131;
	// end inline asm
	// begin inline asm
	fma.rn.f32 %f6147, %f16388, %f16389, %f6143;
	// end inline asm
	// begin inline asm
	fma.rn.f32 %f6151, %f16384, %f16389, %f6139;
	// end inline asm
	// begin inline asm
	fma.rn.f32 %f6155, %f16380, %f16385, %f6151;
	// end inline asm
	// begin inline asm
	fma.rn.f32 %f6159, %f16384, %f16385, %f6147;
	// end inline asm
	// begin inline asm
	fma.rn.f32 %f6163, %f16388, %f16389, %f6159;
	// end inline asm
	// begin inline asm
	fma.rn.f32 %f6167, %f16384, %f16389, %f6155;
	// end inline asm
	// begin inline asm
	fma.rn.f32 %f6171, %f16380, %f16385, %f6167;
	// end inline asm
	// begin inline asm
	fma.rn.f32 %f6175, %f16384, %f16385, %f6163;
	// end inline asm
	// begin inline asm
	fma.rn.f32 %f6179, %f16388, %f16389, %f6175;
	// end inline asm
	// begin inline asm
	fma.rn.f32 %f6183, %f16384, %f16389, %f6171;
	// end inline asm
	// begin inline asm
	fma.rn.f32 %f6187, %f16380, %f16385, %f6183;
	// end inline asm
	// begin inline asm
	fma.rn.f32 %f6191, %f16384, %f16385, %f6179;
	// end inline asm
	// begin inline asm
	fma.rn.f32 %f6195, %f16388, %f16389, %f6191;
	// end inline asm
	// begin inline asm
	fma.rn.f32 %f6199, %f16384, %f16389, %f6187;
	// end inline asm
	// begin inline asm
	fma.rn.f32 %f6203, %f16380, %f16385, %f6199;
	// end inline asm
	// begin inline asm
	fma.rn.f32 %f6207, %f16384, %f16385, %f6195;
	// end inline asm
	// begin inline asm
	fma.rn.f32 %f6211, %f16388, %f16389, %f6207;
	// end inline asm
	// begin inline asm
	fma.rn.f32 %f6215, %f16384, %f16389, %f6203;
	// end inline asm
	// begin inline asm
	fma.rn.f32 %f6219, %f16380, %f16385, %f6215;
	// end inline asm
	// begin inline asm
	fma.rn.f32 %f6223, %f16384, %f16385, %f6211;
	// end inline asm
	// begin inline asm
	fma.rn.f32 %f6227, %f16388, %f16389, %f6223;
	// end inline asm
	// begin inline asm
	fma.rn.f32 %f6231, %f16384, %f16389, %f6219;
	// end inline asm
	// begin inline asm
	fma.rn.f32 %f6235, %f16380, %f16385, %f6231;
	// end inline asm
	// begin inline asm
	fma.rn.f32 %f6239, %f16384, %f16385, %f6227;
	// end inline asm
	// begin inline asm
	fma.rn.f32 %f6243, %f16388, %f16389, %f6239;
	// end inline asm
	// begin inline asm
	fma.rn.f32 %f6247, %f16384, %f16389, %f6235;
	// end inline asm
	// begin inline asm
	fma.rn.f32 %f6251, %f16380, %f16385, %f6247;
	// end inline asm
	// begin inline asm
	fma.rn.f32 %f6255, %f16384, %f16385, %f6243;
	// end inline asm
	// begin inline asm
	fma.rn.f32 %f6259, %f16388, %f16389, %f6255;
	// end inline asm
	// begin inline asm
	fma.rn.f32 %f6263, %f16384, %f16389, %f6251;
	// end inline asm
	// begin inline asm
	fma.rn.f32 %f6267, %f16380, %f16385, %f6263;
	// end inline asm
	// begin inline asm
	fma.rn.f32 %f6271, %f16384, %f16385, %f6259;
	// end inline asm
	// begin inline asm
	fma.rn.f32 %f6275, %f16388, %f16389, %f6271;
	// end inline asm
	// begin inline asm
	fma.rn.f32 %f6279, %f16384, %f16389, %f6267;
	// end inline asm
	// begin inline asm
	fma.rn.f32 %f6283, %f16380, %f16385, %f6279;
	// end inline asm
	// begin inline asm
	fma.rn.f32 %f6287, %f16384, %f16385, %f6275;
	// end inline asm
	// begin inline asm
	fma.rn.f32 %f6291, %f16388, %f16389, %f6287;
	// end inline asm
	// begin inline asm
	fma.rn.f32 %f6295, %f16384, %f16389, %f6283;
	// end inline asm
	// begin inline asm
	fma.rn.f32 %f6299, %f16380, %f16385, %f6295;
	// end inline asm
	// begin inline asm
	fma.rn.f32 %f6303, %f16384, %f16385, %f6291;
	// end inline asm
	// begin inline asm
	fma.rn.f32 %f6307, %f16388, %f16389, %f6303;
	// end inline asm
	// begin inline asm
	fma.rn.f32 %f6311, %f16384, %f16389, %f6299;
	// end inline asm
	// begin inline asm
	fma.rn.f32 %f6315, %f16380, %f16385, %f6311;
	// end inline asm
	// begin inline asm
	fma.rn.f32 %f6319, %f16384, %f16385, %f6307;
	// end inline asm
	// begin inline asm
	fma.rn.f32 %f6323, %f16388, %f16389, %f6319;
	// end inline asm
	// begin inline asm
	fma.rn.f32 %f6327, %f16384, %f16389, %f6315;
	// end inline asm
	// begin inline asm
	fma.rn.f32 %f6331, %f16380, %f16385, %f6327;
	// end inline asm
	// begin inline asm
	fma.rn.f32 %f6335, %f16384, %f16385, %f6323;
	// end inline asm
	// begin inline asm
	fma.rn.f32 %f6339, %f16388, %f16389, %f6335;
	// end inline asm
	// begin inline asm
	fma.rn.f32 %f6343, %f16384, %f16389, %f6331;
	// end inline asm
	// begin inline asm
	fma.rn.f32 %f6347, %f16380, %f16385, %f6343;
	// end inline asm
	// begin inline asm
	fma.rn.f32 %f6351, %f16384, %f16385, %f6339;
	// end inline asm
	// begin inline asm
	fma.rn.f32 %f6355, %f16388, %f16389, %f6351;
	// end inline asm
	// begin inline asm
	fma.rn.f32 %f6359, %f16384, %f16389, %f6347;
	// end inline asm
	// begin inline asm
	fma.rn.f32 %f6363, %f16380, %f16385, %f6359;
	// end inline asm
	// begin inline asm
	fma.rn.f32 %f6367, %f16384, %f16385, %f6355;
	// end inline asm
	// begin inline asm
	fma.rn.f32 %f6371, %f16388, %f16389, %f6367;
	// end inline asm
	// begin inline asm
	fma.rn.f32 %f6375, %f16384, %f16389, %f6363;
	// end inline asm
	// begin inline asm
	fma.rn.f32 %f6379, %f16380, %f16385, %f6375;
	// end inline asm
	// begin inline asm
	fma.rn.f32 %f6383, %f16384, %f16385, %f6371;
	// end inline asm
	// begin inline asm
	fma.rn.f32 %f6387, %f16388, %f16389, %f6383;
	// end inline asm
	// begin inline asm
	fma.rn.f32 %f6391, %f16384, %f16389, %f6379;
	// end inline asm
	// begin inline asm
	fma.rn.f32 %f6395, %f16380, %f16385, %f6391;
	// end inline asm
	// begin inline asm
	fma.rn.f32 %f6399, %f16384, %f16385, %f6387;
	// end inline asm
	// begin inline asm
	fma.rn.f32 %f6403, %f16388, %f16389, %f6399;
	// end inline asm
	// begin inline asm
	fma.rn.f32 %f6407, %f16384, %f16389, %f6395;
	// end inline asm
	// begin inline asm
	fma.rn.f32 %f6411, %f16380, %f16385, %f6407;
	// end inline asm
	// begin inline asm
	fma.rn.f32 %f6415, %f16384, %f16385, %f6403;
	// end inline asm
	// begin inline asm
	fma.rn.f32 %f6419, %f16388, %f16389, %f6415;
	// end inline asm
	// begin inline asm
	fma.rn.f32 %f6423, %f16384, %f16389, %f6411;
	// end inline asm
	// begin inline asm
	fma.rn.f32 %f6427, %f16380, %f16385, %f6423;
	// end inline asm
	// begin inline asm
	fma.rn.f32 %f6431, %f16384, %f16385, %f6419;
	// end inline asm
	// begin inline asm
	fma.rn.f32 %f6435, %f16388, %f16389, %f6431;
	// end inline asm
	// begin inline asm
	fma.rn.f32 %f6439, %f16384, %f16389, %f6427;
	// end inline asm
	// begin inline asm
	fma.rn.f32 %f6443, %f16380, %f16385, %f6439;
	// end inline asm
	// begin inline asm
	fma.rn.f32 %f6447, %f16384, %f16385, %f6435;
	// end inline asm
	// begin inline asm
	fma.rn.f32 %f6451, %f16388, %f16389, %f6447;
	// end inline asm
	// begin inline asm
	fma.rn.f32 %f6455, %f16384, %f16389, %f6443;
	// end inline asm
	// begin inline asm
	fma.rn.f32 %f6459, %f16380, %f16385, %f6455;
	// end inline asm
	// begin inline asm
	fma.rn.f32 %f6463, %f16384, %f16385, %f6451;
	// end inline asm
	// begin inline asm
	fma.rn.f32 %f6467, %f16388, %f16389, %f6463;
	// end inline asm
	// begin inline asm
	fma.rn.f32 %f6471, %f16384, %f16389, %f6459;
	// end inline asm
	// begin inline asm
	fma.rn.f32 %f6475, %f16380, %f16385, %f6471;
	// end inline asm
	// begin inline asm
	fma.rn.f32 %f6479, %f16384, %f16385, %f6467;
	// end inline asm
	// begin inline asm
	fma.rn.f32 %f6483, %f16388, %f16389, %f6479;
	// end inline asm
	// begin inline asm
	fma.rn.f32 %f6487, %f16384, %f16389, %f6475;
	// end inline asm
	// begin inline asm
	fma.rn.f32 %f6491, %f16380, %f16385, %f6487;
	// end inline asm
	// begin inline asm
	fma.rn.f32 %f6495, %f16384, %f16385, %f6483;
	// end inline asm
	// begin inline asm
	fma.rn.f32 %f6499, %f16388, %f16389, %f6495;
	// end inline asm
	// begin inline asm
	fma.rn.f32 %f6503, %f16384, %f16389, %f6491;
	// end inline asm
	// begin inline asm
	fma.rn.f32 %f6507, %f16380, %f16385, %f6503;
	// end inline asm
	// begin inline asm
	fma.rn.f32 %f6511, %f16384, %f16385, %f6499;
	// end inline asm
	// begin inline asm
	fma.rn.f32 %f6515, %f16388, %f16389, %f6511;
	// end inline asm
	// begin inline asm
	fma.rn.f32 %f6519, %f16384, %f16389, %f6507;
	// end inline asm
	// begin inline asm
	fma.rn.f32 %f6523, %f16380, %f16385, %f6519;
	// end inline asm
	// begin inline asm
	fma.rn.f32 %f6527, %f16384, %f16385, %f6515;
	// end inline asm
	// begin inline asm
	fma.rn.f32 %f6531, %f16388, %f16389, %f6527;
	// end inline asm
	// begin inline asm
	fma.rn.f32 %f6535, %f16384, %f16389, %f6523;
	// end inline asm
	// begin inline asm
	fma.rn.f32 %f6539, %f16380, %f16385, %f6535;
	// end inline asm
	// begin inline asm
	fma.rn.f32 %f6543, %f16384, %f16385, %f6531;
	// end inline asm
	// begin inline asm
	fma.rn.f32 %f6547, %f16388, %f16389, %f6543;
	// end inline asm
	// begin inline asm
	fma.rn.f32 %f6551, %f16384, %f16389, %f6539;
	// end inline asm
	// begin inline asm
	fma.rn.f32 %f6555, %f16380, %f16385, %f6551;
	// end inline asm
	// begin inline asm
	fma.rn.f32 %f6559, %f16384, %f16385, %f6547;
	// end inline asm
	// begin inline asm
	fma.rn.f32 %f6563, %f16388, %f16389, %f6559;
	// end inline asm
	// begin inline asm
	fma.rn.f32 %f6567, %f16384, %f16389, %f6555;
	// end inline asm
	// begin inline asm
	fma.rn.f32 %f6571, %f16380, %f16385, %f6567;
	// end inline asm
	// begin inline asm
	fma.rn.f32 %f6575, %f16384, %f16385, %f6563;
	// end inline asm
	// begin inline asm
	fma.rn.f32 %f6579, %f16388, %f16389, %f6575;
	// end inline asm
	// begin inline asm
	fma.rn.f32 %f6583, %f16384, %f16389, %f6571;
	// end inline asm
	// begin inline asm
	fma.rn.f32 %f6587, %f16380, %f16385, %f6583;
	// end inline asm
	// begin inline asm
	fma.rn.f32 %f6591, %f16384, %f16385, %f6579;
	// end inline asm
	// begin inline asm
	fma.rn.f32 %f6595, %f16388, %f16389, %f6591;
	// end inline asm
	// begin inline asm
	fma.rn.f32 %f6599, %f16384, %f16389, %f6587;
	// end inline asm
	// begin inline asm
	fma.rn.f32 %f6603, %f16380, %f16385, %f6599;
	// end inline asm
	// begin inline asm
	fma.rn.f32 %f6607, %f16384, %f16385, %f6595;
	// end inline asm
	// begin inline asm
	fma.rn.f32 %f6611, %f16388, %f16389, %f6607;
	// end inline asm
	// begin inline asm
	fma.rn.f32 %f6615, %f16384, %f16389, %f6603;
	// end inline asm
	// begin inline asm
	fma.rn.f32 %f6619, %f16380, %f16385, %f6615;
	// end inline asm
	// begin inline asm
	fma.rn.f32 %f6623, %f16384, %f16385, %f6611;
	// end inline asm
	// begin inline asm
	fma.rn.f32 %f6627, %f16388, %f16389, %f6623;
	// end inline asm
	// begin inline asm
	fma.rn.f32 %f6631, %f16384, %f16389, %f6619;
	// end inline asm
	// begin inline asm
	fma.rn.f32 %f6635, %f16380, %f16385, %f6631;
	// end inline asm
	// begin inline asm
	fma.rn.f32 %f6639, %f16384, %f16385, %f6627;
	// end inline asm
	// begin inline asm
	fma.rn.f32 %f6643, %f16388, %f16389, %f6639;
	// end inline asm
	// begin inline asm
	fma.rn.f32 %f6647, %f16384, %f16389, %f6635;
	// end inline asm
	// begin inline asm
	fma.rn.f32 %f6651, %f16380, %f16385, %f6647;
	// end inline asm
	// begin inline asm
	fma.rn.f32 %f6655, %f16384, %f16385, %f6643;
	// end inline asm
	// begin inline asm
	fma.rn.f32 %f6659, %f16388, %f16389, %f6655;
	// end inline asm
	// begin inline asm
	fma.rn.f32 %f6663, %f16384, %f16389, %f6651;
	// end inline asm
	// begin inline asm
	fma.rn.f32 %f6667, %f16380, %f16385, %f6663;
	// end inline asm
	// begin inline asm
	fma.rn.f32 %f6671, %f16384, %f16385, %f6659;
	// end inline asm
	// begin inline asm
	fma.rn.f32 %f6675, %f16388, %f16389, %f6671;
	// end inline asm
	// begin inline asm
	fma.rn.f32 %f6679, %f16384, %f16389, %f6667;
	// end inline asm
	// begin inline asm
	fma.rn.f32 %f6683, %f16380, %f16385, %f6679;
	// end inline asm
	// begin inline asm
	fma.rn.f32 %f6687, %f16384, %f16385, %f6675;
	// end inline asm
	// begin inline asm
	fma.rn.f32 %f6691, %f16388, %f16389, %f6687;
	// end inline asm
	// begin inline asm
	fma.rn.f32 %f6695, %f16384, %f16389, %f6683;
	// end inline asm
	// begin inline asm
	fma.rn.f32 %f6699, %f16380, %f16385, %f6695;
	// end inline asm
	// begin inline asm
	fma.rn.f32 %f6703, %f16384, %f16385, %f6691;
	// end inline asm
	// begin inline asm
	fma.rn.f32 %f6707, %f16388, %f16389, %f6703;
	// end inline asm
	// begin inline asm
	fma.rn.f32 %f6711, %f16384, %f16389, %f6699;
	// end inline asm
	// begin inline asm
	fma.rn.f32 %f6715, %f16380, %f16385, %f6711;
	// end inline asm
	// begin inline asm
	fma.rn.f32 %f6719, %f16384, %f16385, %f6707;
	// end inline asm
	// begin inline asm
	fma.rn.f32 %f6723, %f16388, %f16389, %f6719;
	// end inline asm
	// begin inline asm
	fma.rn.f32 %f6727, %f16384, %f16389, %f6715;
	// end inline asm
	// begin inline asm
	fma.rn.f32 %f6731, %f16380, %f16385, %f6727;
	// end inline asm
	// begin inline asm
	fma.rn.f32 %f6735, %f16384, %f16385, %f6723;
	// end inline asm
	// begin inline asm
	fma.rn.f32 %f6739, %f16388, %f16389, %f6735;
	// end inline asm
	// begin inline asm
	fma.rn.f32 %f6743, %f16384, %f16389, %f6731;
	// end inline asm
	// begin inline asm
	fma.rn.f32 %f6747, %f16380, %f16385, %f6743;
	// end inline asm
	// begin inline asm
	fma.rn.f32 %f6751, %f16384, %f16385, %f6739;
	// end inline asm
	// begin inline asm
	fma.rn.f32 %f6755, %f16388, %f16389, %f6751;
	// end inline asm
	// begin inline asm
	fma.rn.f32 %f6759, %f16384, %f16389, %f6747;
	// end inline asm
	// begin inline asm
	fma.rn.f32 %f6763, %f16380, %f16385, %f6759;
	// end inline asm
	// begin inline asm
	fma.rn.f32 %f6767, %f16384, %f16385, %f6755;
	// end inline asm
	// begin inline asm
	fma.rn.f32 %f6771, %f16388, %f16389, %f6767;
	// end inline asm
	// begin inline asm
	fma.rn.f32 %f6775, %f16384, %f16389, %f6763;
	// end inline asm
	// begin inline asm
	fma.rn.f32 %f6779, %f16380, %f16385, %f6775;
	// end inline asm
	// begin inline asm
	fma.rn.f32 %f6783, %f16384, %f16385, %f6771;
	// end inline asm
	// begin inline asm
	fma.rn.f32 %f6787, %f16388, %f16389, %f6783;
	// end inline asm
	// begin inline asm
	fma.rn.f32 %f6791, %f16384, %f16389, %f6779;
	// end inline asm
	// begin inline asm
	fma.rn.f32 %f6795, %f16380, %f16385, %f6791;
	// end inline asm
	// begin inline asm
	fma.rn.f32 %f6799, %f16384, %f16385, %f6787;
	// end inline asm
	// begin inline asm
	fma.rn.f32 %f6803, %f16388, %f16389, %f6799;
	// end inline asm
	// begin inline asm
	fma.rn.f32 %f6807, %f16384, %f16389, %f6795;
	// end inline asm
	// begin inline asm
	fma.rn.f32 %f6811, %f16380, %f16385, %f6807;
	// end inline asm
	// begin inline asm
	fma.rn.f32 %f6815, %f16384, %f16385, %f6803;
	// end inline asm
	// begin inline asm
	fma.rn.f32 %f6819, %f16388, %f16389, %f6815;
	// end inline asm
	// begin inline asm
	fma.rn.f32 %f6823, %f16384, %f16389, %f6811;
	// end inline asm
	// begin inline asm
	fma.rn.f32 %f6827, %f16380, %f16385, %f6823;
	// end inline asm
	// begin inline asm
	fma.rn.f32 %f6831, %f16384, %f16385, %f6819;
	// end inline asm
	// begin inline asm
	fma.rn.f32 %f6835, %f16388, %f16389, %f6831;
	// end inline asm
	// begin inline asm
	fma.rn.f32 %f6839, %f16384, %f16389, %f6827;
	// end inline asm
	// begin inline asm
	fma.rn.f32 %f6843, %f16380, %f16385, %f6839;
	// end inline asm
	// begin inline asm
	fma.rn.f32 %f6847, %f16384, %f16385, %f6835;
	// end inline asm
	// begin inline asm
	fma.rn.f32 %f6851, %f16388, %f16389, %f6847;
	// end inline asm
	// begin inline asm
	fma.rn.f32 %f6855, %f16384, %f16389, %f6843;
	// end inline asm
	// begin inline asm
	fma.rn.f32 %f6859, %f16380, %f16385, %f6855;
	// end inline asm
	// begin inline asm
	fma.rn.f32 %f6863, %f16384, %f16385, %f6851;
	// end inline asm
	// begin inline asm
	fma.rn.f32 %f6867, %f16388, %f16389, %f6863;
	// end inline asm
	// begin inline asm
	fma.rn.f32 %f6871, %f16384, %f16389, %f6859;
	// end inline asm
	// begin inline asm
	fma.rn.f32 %f6875, %f16380, %f16385, %f6871;
	// end inline asm
	// begin inline asm
	fma.rn.f32 %f6879, %f16384, %f16385, %f6867;
	// end inline asm
	// begin inline asm
	fma.rn.f32 %f6883, %f16388, %f16389, %f6879;
	// end inline asm
	// begin inline asm
	fma.rn.f32 %f6887, %f16384, %f16389, %f6875;
	// end inline asm
	// begin inline asm
	fma.rn.f32 %f6891, %f16380, %f16385, %f6887;
	// end inline asm
	// begin inline asm
	fma.rn.f32 %f6895, %f16384, %f16385, %f6883;
	// end inline asm
	// begin inline asm
	fma.rn.f32 %f6899, %f16388, %f16389, %f6895;
	// end inline asm
	// begin inline asm
	fma.rn.f32 %f6903, %f16384, %f16389, %f6891;
	// end inline asm
	// begin inline asm
	fma.rn.f32 %f6907, %f16380, %f16385, %f6903;
	// end inline asm
	// begin inline asm
	fma.rn.f32 %f6911, %f16384, %f16385, %f6899;
	// end inline asm
	// begin inline asm
	fma.rn.f32 %f6915, %f16388, %f16389, %f6911;
	// end inline asm
	// begin inline asm
	fma.rn.f32 %f6919, %f16384, %f16389, %f6907;
	// end inline asm
	// begin inline asm
	fma.rn.f32 %f6923, %f16380, %f16385, %f6919;
	// end inline asm
	// begin inline asm
	fma.rn.f32 %f6927, %f16384, %f16385, %f6915;
	// end inline asm
	// begin inline asm
	fma.rn.f32 %f6931, %f16388, %f16389, %f6927;
	// end inline asm
	// begin inline asm
	fma.rn.f32 %f6935, %f16384, %f16389, %f6923;
	// end inline asm
	// begin inline asm
	fma.rn.f32 %f6939, %f16380, %f16385, %f6935;
	// end inline asm
	// begin inline asm
	fma.rn.f32 %f6943, %f16384, %f16385, %f6931;
	// end inline asm
	// begin inline asm
	fma.rn.f32 %f6947, %f16388, %f16389, %f6943;
	// end inline asm
	// begin inline asm
	fma.rn.f32 %f6951, %f16384, %f16389, %f6939;
	// end inline asm
	// begin inline asm
	fma.rn.f32 %f6955, %f16380, %f16385, %f6951;
	// end inline asm
	// begin inline asm
	fma.rn.f32 %f6959, %f16384, %f16385, %f6947;
	// end inline asm
	// begin inline asm
	fma.rn.f32 %f6963, %f16388, %f16389, %f6959;
	// end inline asm
	// begin inline asm
	fma.rn.f32 %f6967, %f16384, %f16389, %f6955;
	// end inline asm
	// begin inline asm
	fma.rn.f32 %f6971, %f16380, %f16385, %f6967;
	// end inline asm
	// begin inline asm
	fma.rn.f32 %f6975, %f16384, %f16385, %f6963;
	// end inline asm
	// begin inline asm
	fma.rn.f32 %f6979, %f16388, %f16389, %f6975;
	// end inline asm
	// begin inline asm
	fma.rn.f32 %f6983, %f16384, %f16389, %f6971;
	// end inline asm
	// begin inline asm
	fma.rn.f32 %f6987, %f16380, %f16385, %f6983;
	// end inline asm
	// begin inline asm
	fma.rn.f32 %f6991, %f16384, %f16385, %f6979;
	// end inline asm
	// begin inline asm
	fma.rn.f32 %f6995, %f16388, %f16389, %f6991;
	// end inline asm
	// begin inline asm
	fma.rn.f32 %f6999, %f16384, %f16389, %f6987;
	// end inline asm
	// begin inline asm
	fma.rn.f32 %f7003, %f16380, %f16385, %f6999;
	// end inline asm
	// begin inline asm
	fma.rn.f32 %f7007, %f16384, %f16385, %f6995;
	// end inline asm
	// begin inline asm
	fma.rn.f32 %f7011, %f16388, %f16389, %f7007;
	// end inline asm
	// begin inline asm
	fma.rn.f32 %f7015, %f16384, %f16389, %f7003;
	// end inline asm
	// begin inline asm
	fma.rn.f32 %f7019, %f16380, %f16385, %f7015;
	// end inline asm
	// begin inline asm
	fma.rn.f32 %f7023, %f16384, %f16385, %f7011;
	// end inline asm
	// begin inline asm
	fma.rn.f32 %f7027, %f16388, %f16389, %f7023;
	// end inline asm
	// begin inline asm
	fma.rn.f32 %f7031, %f16384, %f16389, %f7019;
	// end inline asm
	// begin inline asm
	fma.rn.f32 %f7035, %f16380, %f16385, %f7031;
	// end inline asm
	// begin inline asm
	fma.rn.f32 %f7039, %f16384, %f16385, %f7027;
	// end inline asm
	// begin inline asm
	fma.rn.f32 %f7043, %f16388, %f16389, %f7039;
	// end inline asm
	// begin inline asm
	fma.rn.f32 %f7047, %f16384, %f16389, %f7035;
	// end inline asm
	// begin inline asm
	fma.rn.f32 %f7051, %f16380, %f16385, %f7047;
	// end inline asm
	// begin inline asm
	fma.rn.f32 %f7055, %f16384, %f16385, %f7043;
	// end inline asm
	// begin inline asm
	fma.rn.f32 %f7059, %f16388, %f16389, %f7055;
	// end inline asm
	// begin inline asm
	fma.rn.f32 %f7063, %f16384, %f16389, %f7051;
	// end inline asm
	// begin inline asm
	fma.rn.f32 %f7067, %f16380, %f16385, %f7063;
	// end inline asm
	// begin inline asm
	fma.rn.f32 %f7071, %f16384, %f16385, %f7059;
	// end inline asm
	// begin inline asm
	fma.rn.f32 %f7075, %f16388, %f16389, %f7071;
	// end inline asm
	// begin inline asm
	fma.rn.f32 %f7079, %f16384, %f16389, %f7067;
	// end inline asm
	// begin inline asm
	fma.rn.f32 %f7083, %f16380, %f16385, %f7079;
	// end inline asm
	// begin inline asm
	fma.rn.f32 %f7087, %f16384, %f16385, %f7075;
	// end inline asm
	// begin inline asm
	fma.rn.f32 %f7091, %f16388, %f16389, %f7087;
	// end inline asm
	// begin inline asm
	fma.rn.f32 %f7095, %f16384, %f16389, %f7083;
	// end inline asm
	// begin inline asm
	fma.rn.f32 %f7099, %f16380, %f16385, %f7095;
	// end inline asm
	// begin inline asm
	fma.rn.f32 %f7103, %f16384, %f16385, %f7091;
	// end inline asm
	// begin inline asm
	fma.rn.f32 %f7107, %f16388, %f16389, %f7103;
	// end inline asm
	// begin inline asm
	fma.rn.f32 %f7111, %f16384, %f16389, %f7099;
	// end inline asm
	// begin inline asm
	fma.rn.f32 %f7115, %f16380, %f16385, %f7111;
	// end inline asm
	// begin inline asm
	fma.rn.f32 %f7119, %f16384, %f16385, %f7107;
	// end inline asm
	// begin inline asm
	fma.rn.f32 %f7123, %f16388, %f16389, %f7119;
	// end inline asm
	// begin inline asm
	fma.rn.f32 %f7127, %f16384, %f16389, %f7115;
	// end inline asm
	// begin inline asm
	fma.rn.f32 %f7131, %f16380, %f16385, %f7127;
	// end inline asm
	// begin inline asm
	fma.rn.f32 %f7135, %f16384, %f16385, %f7123;
	// end inline asm
	// begin inline asm
	fma.rn.f32 %f7139, %f16388, %f16389, %f7135;
	// end inline asm
	// begin inline asm
	fma.rn.f32 %f7143, %f16384, %f16389, %f7131;
	// end inline asm
	// begin inline asm
	fma.rn.f32 %f7147, %f16380, %f16385, %f7143;
	// end inline asm
	// begin inline asm
	fma.rn.f32 %f7151, %f16384, %f16385, %f7139;
	// end inline asm
	// begin inline asm
	fma.rn.f32 %f7155, %f16388, %f16389, %f7151;
	// end inline asm
	// begin inline asm
	fma.rn.f32 %f7159, %f16384, %f16389, %f7147;
	// end inline asm
	// begin inline asm
	fma.rn.f32 %f7163, %f16380, %f16385, %f7159;
	// end inline asm
	// begin inline asm
	fma.rn.f32 %f7167, %f16384, %f16385, %f7155;
	// end inline asm
	// begin inline asm
	fma.rn.f32 %f7171, %f16388, %f16389, %f7167;
	// end inline asm
	// begin inline asm
	fma.rn.f32 %f7175, %f16384, %f16389, %f7163;
	// end inline asm
	// begin inline asm
	fma.rn.f32 %f7179, %f16380, %f16385, %f7175;
	// end inline asm
	// begin inline asm
	fma.rn.f32 %f7183, %f16384, %f16385, %f7171;
	// end inline asm
	// begin inline asm
	fma.rn.f32 %f7187, %f16388, %f16389, %f7183;
	// end inline asm
	// begin inline asm
	fma.rn.f32 %f7191, %f16384, %f16389, %f7179;
	// end inline asm
	// begin inline asm
	fma.rn.f32 %f7195, %f16380, %f16385, %f7191;
	// end inline asm
	// begin inline asm
	fma.rn.f32 %f7199, %f16384, %f16385, %f7187;
	// end inline asm
	// begin inline asm
	fma.rn.f32 %f7203, %f16388, %f16389, %f7199;
	// end inline asm
	// begin inline asm
	fma.rn.f32 %f7207, %f16384, %f16389, %f7195;
	// end inline asm
	// begin inline asm
	fma.rn.f32 %f7211, %f16380, %f16385, %f7207;
	// end inline asm
	// begin inline asm
	fma.rn.f32 %f7215, %f16384, %f16385, %f7203;
	// end inline asm
	// begin inline asm
	fma.rn.f32 %f7219, %f16388, %f16389, %f7215;
	// end inline asm
	// begin inline asm
	fma.rn.f32 %f7223, %f16384, %f16389, %f7211;
	// end inline asm
	// begin inline asm
	fma.rn.f32 %f7227, %f16380, %f16385, %f7223;
	// end inline asm
	// begin inline asm
	fma.rn.f32 %f7231, %f16384, %f16385, %f7219;
	// end inline asm
	// begin inline asm
	fma.rn.f32 %f7235, %f16388, %f16389, %f7231;
	// end inline asm
	// begin inline asm
	fma.rn.f32 %f7239, %f16384, %f16389, %f7227;
	// end inline asm
	// begin inline asm
	fma.rn.f32 %f7243, %f16380, %f16385, %f7239;
	// end inline asm
	// begin inline asm
	fma.rn.f32 %f7247, %f16384, %f16385, %f7235;
	// end inline asm
	// begin inline asm
	fma.rn.f32 %f7251, %f16388, %f16389, %f7247;
	// end inline asm
	// begin inline asm
	fma.rn.f32 %f7255, %f16384, %f16389, %f7243;
	// end inline asm
	// begin inline asm
	fma.rn.f32 %f7259, %f16380, %f16385, %f7255;
	// end inline asm
	// begin inline asm
	fma.rn.f32 %f7263, %f16384, %f16385, %f7251;
	// end inline asm
	// begin inline asm
	fma.rn.f32 %f7267, %f16388, %f16389, %f7263;
	// end inline asm
	// begin inline asm
	fma.rn.f32 %f7271, %f16384, %f16389, %f7259;
	// end inline asm
	// begin inline asm
	fma.rn.f32 %f7275, %f16380, %f16385, %f7271;
	// end inline asm
	// begin inline asm
	fma.rn.f32 %f7279, %f16384, %f16385, %f7267;
	// end inline asm
	// begin inline asm
	fma.rn.f32 %f7283, %f16388, %f16389, %f7279;
	// end inline asm
	// begin inline asm
	fma.rn.f32 %f7287, %f16384, %f16389, %f7275;
	// end inline asm
	// begin inline asm
	fma.rn.f32 %f7291, %f16380, %f16385, %f7287;
	// end inline asm
	// begin inline asm
	fma.rn.f32 %f7295, %f16384, %f16385, %f7283;
	// end inline asm
	// begin inline asm
	fma.rn.f32 %f7299, %f16388, %f16389, %f7295;
	// end inline asm
	// begin inline asm
	fma.rn.f32 %f7303, %f16384, %f16389, %f7291;
	// end inline asm
	// begin inline asm
	fma.rn.f32 %f7307, %f16380, %f16385, %f7303;
	// end inline asm
	// begin inline asm
	fma.rn.f32 %f7311, %f16384, %f16385, %f7299;
	// end inline asm
	// begin inline asm
	fma.rn.f32 %f7315, %f16388, %f16389, %f7311;
	// end inline asm
	// begin inline asm
	fma.rn.f32 %f7319, %f16384, %f16389, %f7307;
	// end inline asm
	// begin inline asm
	fma.rn.f32 %f7323, %f16380, %f16385, %f7319;
	// end inline asm
	// begin inline asm
	fma.rn.f32 %f7327, %f16384, %f16385, %f7315;
	// end inline asm
	// begin inline asm
	fma.rn.f32 %f7331, %f16388, %f16389, %f7327;
	// end inline asm
	// begin inline asm
	fma.rn.f32 %f7335, %f16384, %f16389, %f7323;
	// end inline asm
	// begin inline asm
	fma.rn.f32 %f7339, %f16380, %f16385, %f7335;
	// end inline asm
	// begin inline asm
	fma.rn.f32 %f7343, %f16384, %f16385, %f7331;
	// end inline asm
	// begin inline asm
	fma.rn.f32 %f7347, %f16388, %f16389, %f7343;
	// end inline asm
	// begin inline asm
	fma.rn.f32 %f7351, %f16384, %f16389, %f7339;
	// end inline asm
	// begin inline asm
	fma.rn.f32 %f7355, %f16380, %f16385, %f7351;
	// end inline asm
	// begin inline asm
	fma.rn.f32 %f7359, %f16384, %f16385, %f7347;
	// end inline asm
	// begin inline asm
	fma.rn.f32 %f7363, %f16388, %f16389, %f7359;
	// end inline asm
	// begin inline asm
	fma.rn.f32 %f7367, %f16384, %f16389, %f7355;
	// end inline asm
	// begin inline asm
	fma.rn.f32 %f7371, %f16380, %f16385, %f7367;
	// end inline asm
	// begin inline asm
	fma.rn.f32 %f7375, %f16384, %f16385, %f7363;
	// end inline asm
	// begin inline asm
	fma.rn.f32 %f7379, %f16388, %f16389, %f7375;
	// end inline asm
	// begin inline asm
	fma.rn.f32 %f7383, %f16384, %f16389, %f7371;
	// end inline asm
	// begin inline asm
	fma.rn.f32 %f7387, %f16380, %f16385, %f7383;
	// end inline asm
	// begin inline asm
	fma.rn.f32 %f7391, %f16384, %f16385, %f7379;
	// end inline asm
	// begin inline asm
	fma.rn.f32 %f7395, %f16388, %f16389, %f7391;
	// end inline asm
	// begin inline asm
	fma.rn.f32 %f7399, %f16384, %f16389, %f7387;
	// end inline asm
	// begin inline asm
	fma.rn.f32 %f7403, %f16380, %f16385, %f7399;
	// end inline asm
	// begin inline asm
	fma.rn.f32 %f7407, %f16384, %f16385, %f7395;
	// end inline asm
	// begin inline asm
	fma.rn.f32 %f7411, %f16388, %f16389, %f7407;
	// end inline asm
	// begin inline asm
	fma.rn.f32 %f7415, %f16384, %f16389, %f7403;
	// end inline asm
	// begin inline asm
	fma.rn.f32 %f7419, %f16380, %f16385, %f7415;
	// end inline asm
	// begin inline asm
	fma.rn.f32 %f7423, %f16384, %f16385, %f7411;
	// end inline asm
	// begin inline asm
	fma.rn.f32 %f7427, %f16388, %f16389, %f7423;
	// end inline asm
	// begin inline asm
	fma.rn.f32 %f7431, %f16384, %f16389, %f7419;
	// end inline asm
	// begin inline asm
	fma.rn.f32 %f7435, %f16380, %f16385, %f7431;
	// end inline asm
	// begin inline asm
	fma.rn.f32 %f7439, %f16384, %f16385, %f7427;
	// end inline asm
	// begin inline asm
	fma.rn.f32 %f7443, %f16388, %f16389, %f7439;
	// end inline asm
	// begin inline asm
	fma.rn.f32 %f7447, %f16384, %f16389, %f7435;
	// end inline asm
	// begin inline asm
	fma.rn.f32 %f7451, %f16380, %f16385, %f7447;
	// end inline asm
	// begin inline asm
	fma.rn.f32 %f7455, %f16384, %f16385, %f7443;
	// end inline asm
	// begin inline asm
	fma.rn.f32 %f7459, %f16388, %f16389, %f7455;
	// end inline asm
	// begin inline asm
	fma.rn.f32 %f7463, %f16384, %f16389, %f7451;
	// end inline asm
	// begin inline asm
	fma.rn.f32 %f7467, %f16380, %f16385, %f7463;
	// end inline asm
	// begin inline asm
	fma.rn.f32 %f7471, %f16384, %f16385, %f7459;
	// end inline asm
	// begin inline asm
	fma.rn.f32 %f7475, %f16388, %f16389, %f7471;
	// end inline asm
	// begin inline asm
	fma.rn.f32 %f7479, %f16384, %f16389, %f7467;
	// end inline asm
	// begin inline asm
	fma.rn.f32 %f7483, %f16380, %f16385, %f7479;
	// end inline asm
	// begin inline asm
	fma.rn.f32 %f7487, %f16384, %f16385, %f7475;
	// end inline asm
	// begin inline asm
	fma.rn.f32 %f7491, %f16388, %f16389, %f7487;
	// end inline asm
	// begin inline asm
	fma.rn.f32 %f7495, %f16384, %f16389, %f7483;
	// end inline asm
	// begin inline asm
	fma.rn.f32 %f7499, %f16380, %f16385, %f7495;
	// end inline asm
	// begin inline asm
	fma.rn.f32 %f7503, %f16384, %f16385, %f7491;
	// end inline asm
	// begin inline asm
	fma.rn.f32 %f7507, %f16388, %f16389, %f7503;
	// end inline asm
	// begin inline asm
	fma.rn.f32 %f7511, %f16384, %f16389, %f7499;
	// end inline asm
	// begin inline asm
	fma.rn.f32 %f7515, %f16380, %f16385, %f7511;
	// end inline asm
	// begin inline asm
	fma.rn.f32 %f7519, %f16384, %f16385, %f7507;
	// end inline asm
	// begin inline asm
	fma.rn.f32 %f7523, %f16388, %f16389, %f7519;
	// end inline asm
	// begin inline asm
	fma.rn.f32 %f7527, %f16384, %f16389, %f7515;
	// end inline asm
	// begin inline asm
	fma.rn.f32 %f7531, %f16380, %f16385, %f7527;
	// end inline asm
	// begin inline asm
	fma.rn.f32 %f7535, %f16384, %f16385, %f7523;
	// end inline asm
	// begin inline asm
	fma.rn.f32 %f7539, %f16388, %f16389, %f7535;
	// end inline asm
	// begin inline asm
	fma.rn.f32 %f7543, %f16384, %f16389, %f7531;
	// end inline asm
	// begin inline asm
	fma.rn.f32 %f7547, %f16380, %f16385, %f7543;
	// end inline asm
	// begin inline asm
	fma.rn.f32 %f7551, %f16384, %f16385, %f7539;
	// end inline asm
	// begin inline asm
	fma.rn.f32 %f7555, %f16388, %f16389, %f7551;
	// end inline asm
	// begin inline asm
	fma.rn.f32 %f7559, %f16384, %f16389, %f7547;
	// end inline asm
	// begin inline asm
	fma.rn.f32 %f7563, %f16380, %f16385, %f7559;
	// end inline asm
	// begin inline asm
	fma.rn.f32 %f7567, %f16384, %f16385, %f7555;
	// end inline asm
	// begin inline asm
	fma.rn.f32 %f7571, %f16388, %f16389, %f7567;
	// end inline asm
	// begin inline asm
	fma.rn.f32 %f7575, %f16384, %f16389, %f7563;
	// end inline asm
	// begin inline asm
	fma.rn.f32 %f7579, %f16380, %f16385, %f7575;
	// end inline asm
	// begin inline asm
	fma.rn.f32 %f7583, %f16384, %f16385, %f7571;
	// end inline asm
	// begin inline asm
	fma.rn.f32 %f7587, %f16388, %f16389, %f7583;
	// end inline asm
	// begin inline asm
	fma.rn.f32 %f7591, %f16384, %f16389, %f7579;
	// end inline asm
	// begin inline asm
	fma.rn.f32 %f7595, %f16380, %f16385, %f7591;
	// end inline asm
	// begin inline asm
	fma.rn.f32 %f7599, %f16384, %f16385, %f7587;
	// end inline asm
	// begin inline asm
	fma.rn.f32 %f7603, %f16388, %f16389, %f7599;
	// end inline asm
	// begin inline asm
	fma.rn.f32 %f7607, %f16384, %f16389, %f7595;
	// end inline asm
	// begin inline asm
	fma.rn.f32 %f7611, %f16380, %f16385, %f7607;
	// end inline asm
	// begin inline asm
	fma.rn.f32 %f7615, %f16384, %f16385, %f7603;
	// end inline asm
	// begin inline asm
	fma.rn.f32 %f7619, %f16388, %f16389, %f7615;
	// end inline asm
	// begin inline asm
	fma.rn.f32 %f7623, %f16384, %f16389, %f7611;
	// end inline asm
	// begin inline asm
	fma.rn.f32 %f7627, %f16380, %f16385, %f7623;
	// end inline asm
	// begin inline asm
	fma.rn.f32 %f7631, %f16384, %f16385, %f7619;
	// end inline asm
	// begin inline asm
	fma.rn.f32 %f7635, %f16388, %f16389, %f7631;
	// end inline asm
	// begin inline asm
	fma.rn.f32 %f7639, %f16384, %f16389, %f7627;
	// end inline asm
	// begin inline asm
	fma.rn.f32 %f7643, %f16380, %f16385, %f7639;
	// end inline asm
	// begin inline asm
	fma.rn.f32 %f7647, %f16384, %f16385, %f7635;
	// end inline asm
	// begin inline asm
	fma.rn.f32 %f7651, %f16388, %f16389, %f7647;
	// end inline asm
	// begin inline asm
	fma.rn.f32 %f7655, %f16384, %f16389, %f7643;
	// end inline asm
	// begin inline asm
	fma.rn.f32 %f7659, %f16380, %f16385, %f7655;
	// end inline asm
	// begin inline asm
	fma.rn.f32 %f7663, %f16384, %f16385, %f7651;
	// end inline asm
	// begin inline asm
	fma.rn.f32 %f7667, %f16388, %f16389, %f7663;
	// end inline asm
	// begin inline asm
	fma.rn.f32 %f7671, %f16384, %f16389, %f7659;
	// end inline asm
	// begin inline asm
	fma.rn.f32 %f7675, %f16380, %f16385, %f7671;
	// end inline asm
	// begin inline asm
	fma.rn.f32 %f7679, %f16384, %f16385, %f7667;
	// end inline asm
	// begin inline asm
	fma.rn.f32 %f7683, %f16388, %f16389, %f7679;
	// end inline asm
	// begin inline asm
	fma.rn.f32 %f7687, %f16384, %f16389, %f7675;
	// end inline asm
	// begin inline asm
	fma.rn.f32 %f7691, %f16380, %f16385, %f7687;
	// end inline asm
	// begin inline asm
	fma.rn.f32 %f7695, %f16384, %f16385, %f7683;
	// end inline asm
	// begin inline asm
	fma.rn.f32 %f7699, %f16388, %f16389, %f7695;
	// end inline asm
	// begin inline asm
	fma.rn.f32 %f7703, %f16384, %f16389, %f7691;
	// end inline asm
	// begin inline asm
	fma.rn.f32 %f7707, %f16380, %f16385, %f7703;
	// end inline asm
	// begin inline asm
	fma.rn.f32 %f7711, %f16384, %f16385, %f7699;
	// end inline asm
	// begin inline asm
	fma.rn.f32 %f7715, %f16388, %f16389, %f7711;
	// end inline asm
	// begin inline asm
	fma.rn.f32 %f7719, %f16384, %f16389, %f7707;
	// end inline asm
	// begin inline asm
	fma.rn.f32 %f7723, %f16380, %f16385, %f7719;
	// end inline asm
	// begin inline asm
	fma.rn.f32 %f7727, %f16384, %f16385, %f7715;
	// end inline asm
	// begin inline asm
	fma.rn.f32 %f7731, %f16388, %f16389, %f7727;
	// end inline asm
	// begin inline asm
	fma.rn.f32 %f7735, %f16384, %f16389, %f7723;
	// end inline asm
	// begin inline asm
	fma.rn.f32 %f7739, %f16380, %f16385, %f7735;
	// end inline asm
	// begin inline asm
	fma.rn.f32 %f7743, %f16384, %f16385, %f7731;
	// end inline asm
	// begin inline asm
	fma.rn.f32 %f7747, %f16388, %f16389, %f7743;
	// end inline asm
	// begin inline asm
	fma.rn.f32 %f7751, %f16384, %f16389, %f7739;
	// end inline asm
	// begin inline asm
	fma.rn.f32 %f7755, %f16380, %f16385, %f7751;
	// end inline asm
	// begin inline asm
	fma.rn.f32 %f7759, %f16384, %f16385, %f7747;
	// end inline asm
	// begin inline asm
	fma.rn.f32 %f7763, %f16388, %f16389, %f7759;
	// end inline asm
	// begin inline asm
	fma.rn.f32 %f7767, %f16384, %f16389, %f7755;
	// end inline asm
	// begin inline asm
	fma.rn.f32 %f7771, %f16380, %f16385, %f7767;
	// end inline asm
	// begin inline asm
	fma.rn.f32 %f7775, %f16384, %f16385, %f7763;
	// end inline asm
	// begin inline asm
	fma.rn.f32 %f7779, %f16388, %f16389, %f7775;
	// end inline asm
	// begin inline asm
	fma.rn.f32 %f7783, %f16384, %f16389, %f7771;
	// end inline asm
	// begin inline asm
	fma.rn.f32 %f7787, %f16380, %f16385, %f7783;
	// end inline asm
	// begin inline asm
	fma.rn.f32 %f7791, %f16384, %f16385, %f7779;
	// end inline asm
	// begin inline asm
	fma.rn.f32 %f7795, %f16388, %f16389, %f7791;
	// end inline asm
	// begin inline asm
	fma.rn.f32 %f7799, %f16384, %f16389, %f7787;
	// end inline asm
	// begin inline asm
	fma.rn.f32 %f7803, %f16380, %f16385, %f7799;
	// end inline asm
	// begin inline asm
	fma.rn.f32 %f7807, %f16384, %f16385, %f7795;
	// end inline asm
	// begin inline asm
	fma.rn.f32 %f7811, %f16388, %f16389, %f7807;
	// end inline asm
	// begin inline asm
	fma.rn.f32 %f7815, %f16384, %f16389, %f7803;
	// end inline asm
	// begin inline asm
	fma.rn.f32 %f7819, %f16380, %f16385, %f7815;
	// end inline asm
	// begin inline asm
	fma.rn.f32 %f7823, %f16384, %f16385, %f7811;
	// end inline asm
	// begin inline asm
	fma.rn.f32 %f7827, %f16388, %f16389, %f7823;
	// end inline asm
	// begin inline asm
	fma.rn.f32 %f7831, %f16384, %f16389, %f7819;
	// end inline asm
	// begin inline asm
	fma.rn.f32 %f7835, %f16380, %f16385, %f7831;
	// end inline asm
	// begin inline asm
	fma.rn.f32 %f7839, %f16384, %f16385, %f7827;
	// end inline asm
	// begin inline asm
	fma.rn.f32 %f7843, %f16388, %f16389, %f7839;
	// end inline asm
	// begin inline asm
	fma.rn.f32 %f7847, %f16384, %f16389, %f7835;
	// end inline asm
	// begin inline asm
	fma.rn.f32 %f7851, %f16380, %f16385, %f7847;
	// end inline asm
	// begin inline asm
	fma.rn.f32 %f7855, %f16384, %f16385, %f7843;
	// end inline asm
	// begin inline asm
	fma.rn.f32 %f7859, %f16388, %f16389, %f7855;
	// end inline asm
	// begin inline asm
	fma.rn.f32 %f7863, %f16384, %f16389, %f7851;
	// end inline asm
	// begin inline asm
	fma.rn.f32 %f7867, %f16380, %f16385, %f7863;
	// end inline asm
	// begin inline asm
	fma.rn.f32 %f7871, %f16384, %f16385, %f7859;
	// end inline asm
	// begin inline asm
	fma.rn.f32 %f7875, %f16388, %f16389, %f7871;
	// end inline asm
	// begin inline asm
	fma.rn.f32 %f7879, %f16384, %f16389, %f7867;
	// end inline asm
	// begin inline asm
	fma.rn.f32 %f7883, %f16380, %f16385, %f7879;
	// end inline asm
	// begin inline asm
	fma.rn.f32 %f7887, %f16384, %f16385, %f7875;
	// end inline asm
	// begin inline asm
	fma.rn.f32 %f7891, %f16388, %f16389, %f7887;
	// end inline asm
	// begin inline asm
	fma.rn.f32 %f7895, %f16384, %f16389, %f7883;
	// end inline asm
	// begin inline asm
	fma.rn.f32 %f7899, %f16380, %f16385, %f7895;
	// end inline asm
	// begin inline asm
	fma.rn.f32 %f7903, %f16384, %f16385, %f7891;
	// end inline asm
	// begin inline asm
	fma.rn.f32 %f7907, %f16388, %f16389, %f7903;
	// end inline asm
	// begin inline asm
	fma.rn.f32 %f7911, %f16384, %f16389, %f7899;
	// end inline asm
	// begin inline asm
	fma.rn.f32 %f7915, %f16380, %f16385, %f7911;
	// end inline asm
	// begin inline asm
	fma.rn.f32 %f7919, %f16384, %f16385, %f7907;
	// end inline asm
	// begin inline asm
	fma.rn.f32 %f7923, %f16388, %f16389, %f7919;
	// end inline asm
	// begin inline asm
	fma.rn.f32 %f7927, %f16384, %f16389, %f7915;
	// end inline asm
	// begin inline asm
	fma.rn.f32 %f7931, %f16380, %f16385, %f7927;
	// end inline asm
	// begin inline asm
	fma.rn.f32 %f7935, %f16384, %f16385, %f7923;
	// end inline asm
	// begin inline asm
	fma.rn.f32 %f7939, %f16388, %f16389, %f7935;
	// end inline asm
	// begin inline asm
	fma.rn.f32 %f7943, %f16384, %f16389, %f7931;
	// end inline asm
	// begin inline asm
	fma.rn.f32 %f7947, %f16380, %f16385, %f7943;
	// end inline asm
	// begin inline asm
	fma.rn.f32 %f7951, %f16384, %f16385, %f7939;
	// end inline asm
	// begin inline asm
	fma.rn.f32 %f7955, %f16388, %f16389, %f7951;
	// end inline asm
	// begin inline asm
	fma.rn.f32 %f7959, %f16384, %f16389, %f7947;
	// end inline asm
	// begin inline asm
	fma.rn.f32 %f7963, %f16380, %f16385, %f7959;
	// end inline asm
	// begin inline asm
	fma.rn.f32 %f7967, %f16384, %f16385, %f7955;
	// end inline asm
	// begin inline asm
	fma.rn.f32 %f7971, %f16388, %f16389, %f7967;
	// end inline asm
	// begin inline asm
	fma.rn.f32 %f7975, %f16384, %f16389, %f7963;
	// end inline asm
	// begin inline asm
	fma.rn.f32 %f7979, %f16380, %f16385, %f7975;
	// end inline asm
	// begin inline asm
	fma.rn.f32 %f7983, %f16384, %f16385, %f7971;
	// end inline asm
	// begin inline asm
	fma.rn.f32 %f7987, %f16388, %f16389, %f7983;
	// end inline asm
	// begin inline asm
	fma.rn.f32 %f7991, %f16384, %f16389, %f7979;
	// end inline asm
	// begin inline asm
	fma.rn.f32 %f7995, %f16380, %f16385, %f7991;
	// end inline asm
	// begin inline asm
	fma.rn.f32 %f7999, %f16384, %f16385, %f7987;
	// end inline asm
	// begin inline asm
	fma.rn.f32 %f8003, %f16388, %f16389, %f7999;
	// end inline asm
	// begin inline asm
	fma.rn.f32 %f8007, %f16384, %f16389, %f7995;
	// end inline asm
	// begin inline asm
	fma.rn.f32 %f8011, %f16380, %f16385, %f8007;
	// end inline asm
	// begin inline asm
	fma.rn.f32 %f8015, %f16384, %f16385, %f8003;
	// end inline asm
	// begin inline asm
	fma.rn.f32 %f8019, %f16388, %f16389, %f8015;
	// end inline asm
	// begin inline asm
	fma.rn.f32 %f8023, %f16384, %f16389, %f8011;
	// end inline asm
	// begin inline asm
	fma.rn.f32 %f8027, %f16380, %f16385, %f8023;
	// end inline asm
	// begin inline asm
	fma.rn.f32 %f8031, %f16384, %f16385, %f8019;
	// end inline asm
	// begin inline asm
	fma.rn.f32 %f8035, %f16388, %f16389, %f8031;
	// end inline asm
	// begin inline asm
	fma.rn.f32 %f8039, %f16384, %f16389, %f8027;
	// end inline asm
	// begin inline asm
	fma.rn.f32 %f8043, %f16380, %f16385, %f8039;
	// end inline asm
	// begin inline asm
	fma.rn.f32 %f8047, %f16384, %f16385, %f8035;
	// end inline asm
	// begin inline asm
	fma.rn.f32 %f8051, %f16388, %f16389, %f8047;
	// end inline asm
	// begin inline asm
	fma.rn.f32 %f8055, %f16384, %f16389, %f8043;
	// end inline asm
	// begin inline asm
	fma.rn.f32 %f8059, %f16380, %f16385, %f8055;
	// end inline asm
	// begin inline asm
	fma.rn.f32 %f8063, %f16384, %f16385, %f8051;
	// end inline asm
	// begin inline asm
	fma.rn.f32 %f8067, %f16388, %f16389, %f8063;
	// end inline asm
	// begin inline asm
	fma.rn.f32 %f8071, %f16384, %f16389, %f8059;
	// end inline asm
	// begin inline asm
	fma.rn.f32 %f8075, %f16380, %f16385, %f8071;
	// end inline asm
	// begin inline asm
	fma.rn.f32 %f8079, %f16384, %f16385, %f8067;
	// end inline asm
	// begin inline asm
	fma.rn.f32 %f8083, %f16388, %f16389, %f8079;
	// end inline asm
	// begin inline asm
	fma.rn.f32 %f8087, %f16384, %f16389, %f8075;
	// end inline asm
	// begin inline asm
	fma.rn.f32 %f8091, %f16380, %f16385, %f8087;
	// end inline asm
	// begin inline asm
	fma.rn.f32 %f8095, %f16384, %f16385, %f8083;
	// end inline asm
	// begin inline asm
	fma.rn.f32 %f8099, %f16388, %f16389, %f8095;
	// end inline asm
	// begin inline asm
	fma.rn.f32 %f8103, %f16384, %f16389, %f8091;
	// end inline asm
	// begin inline asm
	fma.rn.f32 %f8107, %f16380, %f16385, %f8103;
	// end inline asm
	// begin inline asm
	fma.rn.f32 %f8111, %f16384, %f16385, %f8099;
	// end inline asm
	// begin inline asm
	fma.rn.f32 %f8115, %f16388, %f16389, %f8111;
	// end inline asm
	// begin inline asm
	fma.rn.f32 %f8119, %f16384, %f16389, %f8107;
	// end inline asm
	// begin inline asm
	fma.rn.f32 %f8123, %f16380, %f16385, %f8119;
	// end inline asm
	// begin inline asm
	fma.rn.f32 %f8127, %f16384, %f16385, %f8115;
	// end inline asm
	// begin inline asm
	fma.rn.f32 %f8131, %f16388, %f16389, %f8127;
	// end inline asm
	// begin inline asm
	fma.rn.f32 %f8135, %f16384, %f16389, %f8123;
	// end inline asm
	// begin inline asm
	fma.rn.f32 %f8139, %f16380, %f16385, %f8135;
	// end inline asm
	// begin inline asm
	fma.rn.f32 %f8143, %f16384, %f16385, %f8131;
	// end inline asm
	// begin inline asm
	fma.rn.f32 %f8147, %f16388, %f16389, %f8143;
	// end inline asm
	// begin inline asm
	fma.rn.f32 %f8151, %f16384, %f16389, %f8139;
	// end inline asm
	// begin inline asm
	fma.rn.f32 %f8155, %f16380, %f16385, %f8151;
	// end inline asm
	// begin inline asm
	fma.rn.f32 %f8159, %f16384, %f16385, %f8147;
	// end inline asm
	// begin inline asm
	fma.rn.f32 %f8163, %f16388, %f16389, %f8159;
	// end inline asm
	// begin inline asm
	fma.rn.f32 %f8167, %f16384, %f16389, %f8155;
	// end inline asm
	// begin inline asm
	fma.rn.f32 %f8171, %f16380, %f16385, %f8167;
	// end inline asm
	// begin inline asm
	fma.rn.f32 %f8175, %f16384, %f16385, %f8163;
	// end inline asm
	// begin inline asm
	fma.rn.f32 %f8179, %f16388, %f16389, %f8175;
	// end inline asm
	// begin inline asm
	fma.rn.f32 %f8183, %f16384, %f16389, %f8171;
	// end inline asm
	// begin inline asm
	fma.rn.f32 %f8187, %f16380, %f16385, %f8183;
	// end inline asm
	// begin inline asm
	fma.rn.f32 %f8191, %f16384, %f16385, %f8179;
	// end inline asm
	// begin inline asm
	fma.rn.f32 %f8195, %f16388, %f16389, %f8191;
	// end inline asm
	// begin inline asm
	fma.rn.f32 %f8199, %f16384, %f16389, %f8187;
	// end inline asm
	// begin inline asm
	fma.rn.f32 %f8203, %f16380, %f16385, %f8199;
	// end inline asm
	// begin inline asm
	fma.rn.f32 %f8207, %f16384, %f16385, %f8195;
	// end inline asm
	// begin inline asm
	fma.rn.f32 %f8211, %f16388, %f16389, %f8207;
	// end inline asm
	// begin inline asm
	fma.rn.f32 %f8215, %f16384, %f16389, %f8203;
	// end inline asm
	// begin inline asm
	fma.rn.f32 %f8219, %f16380, %f16385, %f8215;
	// end inline asm
	// begin inline asm
	fma.rn.f32 %f8223, %f16384, %f16385, %f8211;
	// end inline asm
	// begin inline asm
	fma.rn.f32 %f8227, %f16388, %f16389, %f8223;
	// end inline asm
	// begin inline asm
	fma.rn.f32 %f8231, %f16384, %f16389, %f8219;
	// end inline asm
	// begin inline asm
	fma.rn.f32 %f8235, %f16380, %f16385, %f8231;
	// end inline asm
	// begin inline asm
	fma.rn.f32 %f8239, %f16384, %f16385, %f8227;
	// end inline asm
	// begin inline asm
	fma.rn.f32 %f8243, %f16388, %f16389, %f8239;
	// end inline asm
	// begin inline asm
	fma.rn.f32 %f8247, %f16384, %f16389, %f8235;
	// end inline asm
	// begin inline asm
	fma.rn.f32 %f8251, %f16380, %f16385, %f8247;
	// end inline asm
	// begin inline asm
	fma.rn.f32 %f8255, %f16384, %f16385, %f8243;
	// end inline asm
	// begin inline asm
	fma.rn.f32 %f8259, %f16388, %f16389, %f8255;
	// end inline asm
	// begin inline asm
	fma.rn.f32 %f8263, %f16384, %f16389, %f8251;
	// end inline asm
	// begin inline asm
	fma.rn.f32 %f8267, %f16380, %f16385, %f8263;
	// end inline asm
	// begin inline asm
	fma.rn.f32 %f8271, %f16384, %f16385, %f8259;
	// end inline asm
	// begin inline asm
	fma.rn.f32 %f8275, %f16388, %f16389, %f8271;
	// end inline asm
	// begin inline asm
	fma.rn.f32 %f8279, %f16384, %f16389, %f8267;
	// end inline asm
	// begin inline asm
	fma.rn.f32 %f8283, %f16380, %f16385, %f8279;
	// end inline asm
	// begin inline asm
	fma.rn.f32 %f8287, %f16384, %f16385, %f8275;
	// end inline asm
	// begin inline asm
	fma.rn.f32 %f8291, %f16388, %f16389, %f8287;
	// end inline asm
	// begin inline asm
	fma.rn.f32 %f8295, %f16384, %f16389, %f8283;
	// end inline asm
	// begin inline asm
	fma.rn.f32 %f8299, %f16380, %f16385, %f8295;
	// end inline asm
	// begin inline asm
	fma.rn.f32 %f8303, %f16384, %f16385, %f8291;
	// end inline asm
	// begin inline asm
	fma.rn.f32 %f8307, %f16388, %f16389, %f8303;
	// end inline asm
	// begin inline asm
	fma.rn.f32 %f8311, %f16384, %f16389, %f8299;
	// end inline asm
	// begin inline asm
	fma.rn.f32 %f8315, %f16380, %f16385, %f8311;
	// end inline asm
	// begin inline asm
	fma.rn.f32 %f8319, %f16384, %f16385, %f8307;
	// end inline asm
	// begin inline asm
	fma.rn.f32 %f8323, %f16388, %f16389, %f8319;
	// end inline asm
	// begin inline asm
	fma.rn.f32 %f8327, %f16384, %f16389, %f8315;
	// end inline asm
	// begin inline asm
	fma.rn.f32 %f8331, %f16380, %f16385, %f8327;
	// end inline asm
	// begin inline asm
	fma.rn.f32 %f8335, %f16384, %f16385, %f8323;
	// end inline asm
	// begin inline asm
	fma.rn.f32 %f8339, %f16388, %f16389, %f8335;
	// end inline asm
	// begin inline asm
	fma.rn.f32 %f8343, %f16384, %f16389, %f8331;
	// end inline asm
	// begin inline asm
	fma.rn.f32 %f8347, %f16380, %f16385, %f8343;
	// end inline asm
	// begin inline asm
	fma.rn.f32 %f8351, %f16384, %f16385, %f8339;
	// end inline asm
	// begin inline asm
	fma.rn.f32 %f8355, %f16388, %f16389, %f8351;
	// end inline asm
	// begin inline asm
	fma.rn.f32 %f8359, %f16384, %f16389, %f8347;
	// end inline asm
	// begin inline asm
	fma.rn.f32 %f8363, %f16380, %f16385, %f8359;
	// end inline asm
	// begin inline asm
	fma.rn.f32 %f8367, %f16384, %f16385, %f8355;
	// end inline asm
	// begin inline asm
	fma.rn.f32 %f8371, %f16388, %f16389, %f8367;
	// end inline asm
	// begin inline asm
	fma.rn.f32 %f8375, %f16384, %f16389, %f8363;
	// end inline asm
	// begin inline asm
	fma.rn.f32 %f8379, %f16380, %f16385, %f8375;
	// end inline asm
	// begin inline asm
	fma.rn.f32 %f8383, %f16384, %f16385, %f8371;
	// end inline asm
	// begin inline asm
	fma.rn.f32 %f8387, %f16388, %f16389, %f8383;
	// end inline asm
	// begin inline asm
	fma.rn.f32 %f8391, %f16384, %f16389, %f8379;
	// end inline asm
	// begin inline asm
	fma.rn.f32 %f8395, %f16380, %f16385, %f8391;
	// end inline asm
	// begin inline asm
	fma.rn.f32 %f8399, %f16384, %f16385, %f8387;
	// end inline asm
	// begin inline asm
	fma.rn.f32 %f8403, %f16388, %f16389, %f8399;
	// end inline asm
	// begin inline asm
	fma.rn.f32 %f8407, %f16384, %f16389, %f8395;
	// end inline asm
	// begin inline asm
	fma.rn.f32 %f8411, %f16380, %f16385, %f8407;
	// end inline asm
	// begin inline asm
	fma.rn.f32 %f8415, %f16384, %f16385, %f8403;
	// end inline asm
	// begin inline asm
	fma.rn.f32 %f8419, %f16388, %f16389, %f8415;
	// end inline asm
	// begin inline asm
	fma.rn.f32 %f8423, %f16384, %f16389, %f8411;
	// end inline asm
	// begin inline asm
	fma.rn.f32 %f8427, %f16380, %f16385, %f8423;
	// end inline asm
	// begin inline asm
	fma.rn.f32 %f8431, %f16384, %f16385, %f8419;
	// end inline asm
	// begin inline asm
	fma.rn.f32 %f8435, %f16388, %f16389, %f8431;
	// end inline asm
	// begin inline asm
	fma.rn.f32 %f8439, %f16384, %f16389, %f8427;
	// end inline asm
	// begin inline asm
	fma.rn.f32 %f8443, %f16380, %f16385, %f8439;
	// end inline asm
	// begin inline asm
	fma.rn.f32 %f8447, %f16384, %f16385, %f8435;
	// end inline asm
	// begin inline asm
	fma.rn.f32 %f8451, %f16388, %f16389, %f8447;
	// end inline asm
	// begin inline asm
	fma.rn.f32 %f8455, %f16384, %f16389, %f8443;
	// end inline asm
	// begin inline asm
	fma.rn.f32 %f8459, %f16380, %f16385, %f8455;
	// end inline asm
	// begin inline asm
	fma.rn.f32 %f8463, %f16384, %f16385, %f8451;
	// end inline asm
	// begin inline asm
	fma.rn.f32 %f8467, %f16388, %f16389, %f8463;
	// end inline asm
	// begin inline asm
	fma.rn.f32 %f8471, %f16384, %f16389, %f8459;
	// end inline asm
	// begin inline asm
	fma.rn.f32 %f8475, %f16380, %f16385, %f8471;
	// end inline asm
	// begin inline asm
	fma.rn.f32 %f8479, %f16384, %f16385, %f8467;
	// end inline asm
	// begin inline asm
	fma.rn.f32 %f8483, %f16388, %f16389, %f8479;
	// end inline asm
	// begin inline asm
	fma.rn.f32 %f8487, %f16384, %f16389, %f8475;
	// end inline asm
	// begin inline asm
	fma.rn.f32 %f8491, %f16380, %f16385, %f8487;
	// end inline asm
	// begin inline asm
	fma.rn.f32 %f8495, %f16384, %f16385, %f8483;
	// end inline asm
	// begin inline asm
	fma.rn.f32 %f8499, %f16388, %f16389, %f8495;
	// end inline asm
	// begin inline asm
	fma.rn.f32 %f8503, %f16384, %f16389, %f8491;
	// end inline asm
	// begin inline asm
	fma.rn.f32 %f8507, %f16380, %f16385, %f8503;
	// end inline asm
	// begin inline asm
	fma.rn.f32 %f8511, %f16384, %f16385, %f8499;
	// end inline asm
	// begin inline asm
	fma.rn.f32 %f8515, %f16388, %f16389, %f8511;
	// end inline asm
	// begin inline asm
	fma.rn.f32 %f8519, %f16384, %f16389, %f8507;
	// end inline asm
	// begin inline asm
	fma.rn.f32 %f8523, %f16380, %f16385, %f8519;
	// end inline asm
	// begin inline asm
	fma.rn.f32 %f8527, %f16384, %f16385, %f8515;
	// end inline asm
	// begin inline asm
	fma.rn.f32 %f8531, %f16388, %f16389, %f8527;
	// end inline asm
	// begin inline asm
	fma.rn.f32 %f8535, %f16384, %f16389, %f8523;
	// end inline asm
	// begin inline asm
	fma.rn.f32 %f8539, %f16380, %f16385, %f8535;
	// end inline asm
	// begin inline asm
	fma.rn.f32 %f8543, %f16384, %f16385, %f8531;
	// end inline asm
	// begin inline asm
	fma.rn.f32 %f8547, %f16388, %f16389, %f8543;
	// end inline asm
	// begin inline asm
	fma.rn.f32 %f8551, %f16384, %f16389, %f8539;
	// end inline asm
	// begin inline asm
	fma.rn.f32 %f8555, %f16380, %f16385, %f8551;
	// end inline asm
	// begin inline asm
	fma.rn.f32 %f8559, %f16384, %f16385, %f8547;
	// end inline asm
	// begin inline asm
	fma.rn.f32 %f8563, %f16388, %f16389, %f8559;
	// end inline asm
	// begin inline asm
	fma.rn.f32 %f8567, %f16384, %f16389, %f8555;
	// end inline asm
	// begin inline asm
	fma.rn.f32 %f8571, %f16380, %f16385, %f8567;
	// end inline asm
	// begin inline asm
	fma.rn.f32 %f8575, %f16384, %f16385, %f8563;
	// end inline asm
	// begin inline asm
	fma.rn.f32 %f8579, %f16388, %f16389, %f8575;
	// end inline asm
	// begin inline asm
	fma.rn.f32 %f8583, %f16384, %f16389, %f8571;
	// end inline asm
	// begin inline asm
	fma.rn.f32 %f8587, %f16380, %f16385, %f8583;
	// end inline asm
	// begin inline asm
	fma.rn.f32 %f8591, %f16384, %f16385, %f8579;
	// end inline asm
	// begin inline asm
	fma.rn.f32 %f8595, %f16388, %f16389, %f8591;
	// end inline asm
	// begin inline asm
	fma.rn.f32 %f8599, %f16384, %f16389, %f8587;
	// end inline asm
	// begin inline asm
	fma.rn.f32 %f8603, %f16380, %f16385, %f8599;
	// end inline asm
	// begin inline asm
	fma.rn.f32 %f8607, %f16384, %f16385, %f8595;
	// end inline asm
	// begin inline asm
	fma.rn.f32 %f8611, %f16388, %f16389, %f8607;
	// end inline asm
	// begin inline asm
	fma.rn.f32 %f8615, %f16384, %f16389, %f8603;
	// end inline asm
	// begin inline asm
	fma.rn.f32 %f8619, %f16380, %f16385, %f8615;
	// end inline asm
	// begin inline asm
	fma.rn.f32 %f8623, %f16384, %f16385, %f8611;
	// end inline asm
	// begin inline asm
	fma.rn.f32 %f8627, %f16388, %f16389, %f8623;
	// end inline asm
	// begin inline asm
	fma.rn.f32 %f8631, %f16384, %f16389, %f8619;
	// end inline asm
	// begin inline asm
	fma.rn.f32 %f8635, %f16380, %f16385, %f8631;
	// end inline asm
	// begin inline asm
	fma.rn.f32 %f8639, %f16384, %f16385, %f8627;
	// end inline asm
	// begin inline asm
	fma.rn.f32 %f8643, %f16388, %f16389, %f8639;
	// end inline asm
	// begin inline asm
	fma.rn.f32 %f8647, %f16384, %f16389, %f8635;
	// end inline asm
	// begin inline asm
	fma.rn.f32 %f8651, %f16380, %f16385, %f8647;
	// end inline asm
	// begin inline asm
	fma.rn.f32 %f8655, %f16384, %f16385, %f8643;
	// end inline asm
	// begin inline asm
	fma.rn.f32 %f8659, %f16388, %f16389, %f8655;
	// end inline asm
	// begin inline asm
	fma.rn.f32 %f8663, %f16384, %f16389, %f8651;
	// end inline asm
	// begin inline asm
	fma.rn.f32 %f8667, %f16380, %f16385, %f8663;
	// end inline asm
	// begin inline asm
	fma.rn.f32 %f8671, %f16384, %f16385, %f8659;
	// end inline asm
	// begin inline asm
	fma.rn.f32 %f8675, %f16388, %f16389, %f8671;
	// end inline asm
	// begin inline asm
	fma.rn.f32 %f8679, %f16384, %f16389, %f8667;
	// end inline asm
	// begin inline asm
	fma.rn.f32 %f8683, %f16380, %f16385, %f8679;
	// end inline asm
	// begin inline asm
	fma.rn.f32 %f8687, %f16384, %f16385, %f8675;
	// end inline asm
	// begin inline asm
	fma.rn.f32 %f8691, %f16388, %f16389, %f8687;
	// end inline asm
	// begin inline asm
	fma.rn.f32 %f8695, %f16384, %f16389, %f8683;
	// end inline asm
	// begin inline asm
	fma.rn.f32 %f8699, %f16380, %f16385, %f8695;
	// end inline asm
	// begin inline asm
	fma.rn.f32 %f8703, %f16384, %f16385, %f8691;
	// end inline asm
	// begin inline asm
	fma.rn.f32 %f8707, %f16388, %f16389, %f8703;
	// end inline asm
	// begin inline asm
	fma.rn.f32 %f8711, %f16384, %f16389, %f8699;
	// end inline asm
	// begin inline asm
	fma.rn.f32 %f8715, %f16380, %f16385, %f8711;
	// end inline asm
	// begin inline asm
	fma.rn.f32 %f8719, %f16384, %f16385, %f8707;
	// end inline asm
	// begin inline asm
	fma.rn.f32 %f8723, %f16388, %f16389, %f8719;
	// end inline asm
	// begin inline asm
	fma.rn.f32 %f8727, %f16384, %f16389, %f8715;
	// end inline asm
	// begin inline asm
	fma.rn.f32 %f8731, %f16380, %f16385, %f8727;
	// end inline asm
	// begin inline asm
	fma.rn.f32 %f8735, %f16384, %f16385, %f8723;
	// end inline asm
	// begin inline asm
	fma.rn.f32 %f8739, %f16388, %f16389, %f8735;
	// end inline asm
	// begin inline asm
	fma.rn.f32 %f8743, %f16384, %f16389, %f8731;
	// end inline asm
	// begin inline asm
	fma.rn.f32 %f8747, %f16380, %f16385, %f8743;
	// end inline asm
	// begin inline asm
	fma.rn.f32 %f8751, %f16384, %f16385, %f8739;
	// end inline asm
	// begin inline asm
	fma.rn.f32 %f8755, %f16388, %f16389, %f8751;
	// end inline asm
	// begin inline asm
	fma.rn.f32 %f8759, %f16384, %f16389, %f8747;
	// end inline asm
	// begin inline asm
	fma.rn.f32 %f8763, %f16380, %f16385, %f8759;
	// end inline asm
	// begin inline asm
	fma.rn.f32 %f8767, %f16384, %f16385, %f8755;
	// end inline asm
	// begin inline asm
	fma.rn.f32 %f8771, %f16388, %f16389, %f8767;
	// end inline asm
	// begin inline asm
	fma.rn.f32 %f8775, %f16384, %f16389, %f8763;
	// end inline asm
	// begin inline asm
	fma.rn.f32 %f8779, %f16380, %f16385, %f8775;
	// end inline asm
	// begin inline asm
	fma.rn.f32 %f8783, %f16384, %f16385, %f8771;
	// end inline asm
	// begin inline asm
	fma.rn.f32 %f8787, %f16388, %f16389, %f8783;
	// end inline asm
	// begin inline asm
	fma.rn.f32 %f8791, %f16384, %f16389, %f8779;
	// end inline asm
	// begin inline asm
	fma.rn.f32 %f8795, %f16380, %f16385, %f8791;
	// end inline asm
	// begin inline asm
	fma.rn.f32 %f8799, %f16384, %f16385, %f8787;
	// end inline asm
	// begin inline asm
	fma.rn.f32 %f8803, %f16388, %f16389, %f8799;
	// end inline asm
	// begin inline asm
	fma.rn.f32 %f8807, %f16384, %f16389, %f8795;
	// end inline asm
	// begin inline asm
	fma.rn.f32 %f8811, %f16380, %f16385, %f8807;
	// end inline asm
	// begin inline asm
	fma.rn.f32 %f8815, %f16384, %f16385, %f8803;
	// end inline asm
	// begin inline asm
	fma.rn.f32 %f8819, %f16388, %f16389, %f8815;
	// end inline asm
	// begin inline asm
	fma.rn.f32 %f8823, %f16384, %f16389, %f8811;
	// end inline asm
	// begin inline asm
	fma.rn.f32 %f8827, %f16380, %f16385, %f8823;
	// end inline asm
	// begin inline asm
	fma.rn.f32 %f8831, %f16384, %f16385, %f8819;
	// end inline asm
	// begin inline asm
	fma.rn.f32 %f8835, %f16388, %f16389, %f8831;
	// end inline asm
	// begin inline asm
	fma.rn.f32 %f8839, %f16384, %f16389, %f8827;
	// end inline asm
	// begin inline asm
	fma.rn.f32 %f8843, %f16380, %f16385, %f8839;
	// end inline asm
	// begin inline asm
	fma.rn.f32 %f8847, %f16384, %f16385, %f8835;
	// end inline asm
	// begin inline asm
	fma.rn.f32 %f8851, %f16388, %f16389, %f8847;
	// end inline asm
	// begin inline asm
	fma.rn.f32 %f8855, %f16384, %f16389, %f8843;
	// end inline asm
	// begin inline asm
	fma.rn.f32 %f8859, %f16380, %f16385, %f8855;
	// end inline asm
	// begin inline asm
	fma.rn.f32 %f8863, %f16384, %f16385, %f8851;
	// end inline asm
	// begin inline asm
	fma.rn.f32 %f8867, %f16388, %f16389, %f8863;
	// end inline asm
	// begin inline asm
	fma.rn.f32 %f8871, %f16384, %f16389, %f8859;
	// end inline asm
	// begin inline asm
	fma.rn.f32 %f8875, %f16380, %f16385, %f8871;
	// end inline asm
	// begin inline asm
	fma.rn.f32 %f8879, %f16384, %f16385, %f8867;
	// end inline asm
	// begin inline asm
	fma.rn.f32 %f8883, %f16388, %f16389, %f8879;
	// end inline asm
	// begin inline asm
	fma.rn.f32 %f8887, %f16384, %f16389, %f8875;
	// end inline asm
	// begin inline asm
	fma.rn.f32 %f8891, %f16380, %f16385, %f8887;
	// end inline asm
	// begin inline asm
	fma.rn.f32 %f8895, %f16384, %f16385, %f8883;
	// end inline asm
	// begin inline asm
	fma.rn.f32 %f8899, %f16388, %f16389, %f8895;
	// end inline asm
	// begin inline asm
	fma.rn.f32 %f8903, %f16384, %f16389, %f8891;
	// end inline asm
	// begin inline asm
	fma.rn.f32 %f8907, %f16380, %f16385, %f8903;
	// end inline asm
	// begin inline asm
	fma.rn.f32 %f8911, %f16384, %f16385, %f8899;
	// end inline asm
	// begin inline asm
	fma.rn.f32 %f8915, %f16388, %f16389, %f8911;
	// end inline asm
	// begin inline asm
	fma.rn.f32 %f8919, %f16384, %f16389, %f8907;
	// end inline asm
	// begin inline asm
	fma.rn.f32 %f8923, %f16380, %f16385, %f8919;
	// end inline asm
	// begin inline asm
	fma.rn.f32 %f8927, %f16384, %f16385, %f8915;
	// end inline asm
	// begin inline asm
	fma.rn.f32 %f8931, %f16388, %f16389, %f8927;
	// end inline asm
	// begin inline asm
	fma.rn.f32 %f8935, %f16384, %f16389, %f8923;
	// end inline asm
	// begin inline asm
	fma.rn.f32 %f8939, %f16380, %f16385, %f8935;
	// end inline asm
	// begin inline asm
	fma.rn.f32 %f8943, %f16384, %f16385, %f8931;
	// end inline asm
	// begin inline asm
	fma.rn.f32 %f8947, %f16388, %f16389, %f8943;
	// end inline asm
	// begin inline asm
	fma.rn.f32 %f8951, %f16384, %f16389, %f8939;
	// end inline asm
	// begin inline asm
	fma.rn.f32 %f8955, %f16380, %f16385, %f8951;
	// end inline asm
	// begin inline asm
	fma.rn.f32 %f8959, %f16384, %f16385, %f8947;
	// end inline asm
	// begin inline asm
	fma.rn.f32 %f8963, %f16388, %f16389, %f8959;
	// end inline asm
	// begin inline asm
	fma.rn.f32 %f8967, %f16384, %f16389, %f8955;
	// end inline asm
	// begin inline asm
	fma.rn.f32 %f8971, %f16380, %f16385, %f8967;
	// end inline asm
	// begin inline asm
	fma.rn.f32 %f8975, %f16384, %f16385, %f8963;
	// end inline asm
	// begin inline asm
	fma.rn.f32 %f8979, %f16388, %f16389, %f8975;
	// end inline asm
	// begin inline asm
	fma.rn.f32 %f8983, %f16384, %f16389, %f8971;
	// end inline asm
	// begin inline asm
	fma.rn.f32 %f8987, %f16380, %f16385, %f8983;
	// end inline asm
	// begin inline asm
	fma.rn.f32 %f8991, %f16384, %f16385, %f8979;
	// end inline asm
	// begin inline asm
	fma.rn.f32 %f8995, %f16388, %f16389, %f8991;
	// end inline asm
	// begin inline asm
	fma.rn.f32 %f8999, %f16384, %f16389, %f8987;
	// end inline asm
	// begin inline asm
	fma.rn.f32 %f9003, %f16380, %f16385, %f8999;
	// end inline asm
	// begin inline asm
	fma.rn.f32 %f9007, %f16384, %f16385, %f8995;
	// end inline asm
	// begin inline asm
	fma.rn.f32 %f9011, %f16388, %f16389, %f9007;
	// end inline asm
	// begin inline asm
	fma.rn.f32 %f9015, %f16384, %f16389, %f9003;
	// end inline asm
	// begin inline asm
	fma.rn.f32 %f9019, %f16380, %f16385, %f9015;
	// end inline asm
	// begin inline asm
	fma.rn.f32 %f9023, %f16384, %f16385, %f9011;
	// end inline asm
	// begin inline asm
	fma.rn.f32 %f9027, %f16388, %f16389, %f9023;
	// end inline asm
	// begin inline asm
	fma.rn.f32 %f9031, %f16384, %f16389, %f9019;
	// end inline asm
	// begin inline asm
	fma.rn.f32 %f9035, %f16380, %f16385, %f9031;
	// end inline asm
	// begin inline asm
	fma.rn.f32 %f9039, %f16384, %f16385, %f9027;
	// end inline asm
	// begin inline asm
	fma.rn.f32 %f9043, %f16388, %f16389, %f9039;
	// end inline asm
	// begin inline asm
	fma.rn.f32 %f9047, %f16384, %f16389, %f9035;
	// end inline asm
	// begin inline asm
	fma.rn.f32 %f9051, %f16380, %f16385, %f9047;
	// end inline asm
	// begin inline asm
	fma.rn.f32 %f9055, %f16384, %f16385, %f9043;
	// end inline asm
	// begin inline asm
	fma.rn.f32 %f9059, %f16388, %f16389, %f9055;
	// end inline asm
	// begin inline asm
	fma.rn.f32 %f9063, %f16384, %f16389, %f9051;
	// end inline asm
	// begin inline asm
	fma.rn.f32 %f9067, %f16380, %f16385, %f9063;
	// end inline asm
	// begin inline asm
	fma.rn.f32 %f9071, %f16384, %f16385, %f9059;
	// end inline asm
	// begin inline asm
	fma.rn.f32 %f9075, %f16388, %f16389, %f9071;
	// end inline asm
	// begin inline asm
	fma.rn.f32 %f9079, %f16384, %f16389, %f9067;
	// end inline asm
	// begin inline asm
	fma.rn.f32 %f9083, %f16380, %f16385, %f9079;
	// end inline asm
	// begin inline asm
	fma.rn.f32 %f9087, %f16384, %f16385, %f9075;
	// end inline asm
	// begin inline asm
	fma.rn.f32 %f9091, %f16388, %f16389, %f9087;
	// end inline asm
	// begin inline asm
	fma.rn.f32 %f9095, %f16384, %f16389, %f9083;
	// end inline asm
	// begin inline asm
	fma.rn.f32 %f9099, %f16380, %f16385, %f9095;
	// end inline asm
	// begin inline asm
	fma.rn.f32 %f9103, %f16384, %f16385, %f9091;
	// end inline asm
	// begin inline asm
	fma.rn.f32 %f9107, %f16388, %f16389, %f9103;
	// end inline asm
	// begin inline asm
	fma.rn.f32 %f9111, %f16384, %f16389, %f9099;
	// end inline asm
	// begin inline asm
	fma.rn.f32 %f9115, %f16380, %f16385, %f9111;
	// end inline asm
	// begin inline asm
	fma.rn.f32 %f9119, %f16384, %f16385, %f9107;
	// end inline asm
	// begin inline asm
	fma.rn.f32 %f9123, %f16388, %f16389, %f9119;
	// end inline asm
	// begin inline asm
	fma.rn.f32 %f9127, %f16384, %f16389, %f9115;
	// end inline asm
	// begin inline asm
	fma.rn.f32 %f9131, %f16380, %f16385, %f9127;
	// end inline asm
	// begin inline asm
	fma.rn.f32 %f9135, %f16384, %f16385, %f9123;
	// end inline asm
	// begin inline asm
	fma.rn.f32 %f9139, %f16388, %f16389, %f9135;
	// end inline asm
	// begin inline asm
	fma.rn.f32 %f9143, %f16384, %f16389, %f9131;
	// end inline asm
	// begin inline asm
	fma.rn.f32 %f9147, %f16380, %f16385, %f9143;
	// end inline asm
	// begin inline asm
	fma.rn.f32 %f9151, %f16384, %f16385, %f9139;
	// end inline asm
	// begin inline asm
	fma.rn.f32 %f9155, %f16388, %f16389, %f9151;
	// end inline asm
	// begin inline asm
	fma.rn.f32 %f9159, %f16384, %f16389, %f9147;
	// end inline asm
	// begin inline asm
	fma.rn.f32 %f9163, %f16380, %f16385, %f9159;
	// end inline asm
	// begin inline asm
	fma.rn.f32 %f9167, %f16384, %f16385, %f9155;
	// end inline asm
	// begin inline asm
	fma.rn.f32 %f9171, %f16388, %f16389, %f9167;
	// end inline asm
	// begin inline asm
	fma.rn.f32 %f9175, %f16384, %f16389, %f9163;
	// end inline asm
	// begin inline asm
	fma.rn.f32 %f9179, %f16380, %f16385, %f9175;
	// end inline asm
	// begin inline asm
	fma.rn.f32 %f9183, %f16384, %f16385, %f9171;
	// end inline asm
	// begin inline asm
	fma.rn.f32 %f9187, %f16388, %f16389, %f9183;
	// end inline asm
	// begin inline asm
	fma.rn.f32 %f9191, %f16384, %f16389, %f9179;
	// end inline asm
	// begin inline asm
	fma.rn.f32 %f9195, %f16380, %f16385, %f9191;
	// end inline asm
	// begin inline asm
	fma.rn.f32 %f9199, %f16384, %f16385, %f9187;
	// end inline asm
	// begin inline asm
	fma.rn.f32 %f9203, %f16388, %f16389, %f9199;
	// end inline asm
	// begin inline asm
	fma.rn.f32 %f9207, %f16384, %f16389, %f9195;
	// end inline asm
	// begin inline asm
	fma.rn.f32 %f9211, %f16380, %f16385, %f9207;
	// end inline asm
	// begin inline asm
	fma.rn.f32 %f9215, %f16384, %f16385, %f9203;
	// end inline asm
	// begin inline asm
	fma.rn.f32 %f9219, %f16388, %f16389, %f9215;
	// end inline asm
	// begin inline asm
	fma.rn.f32 %f9223, %f16384, %f16389, %f9211;
	// end inline asm
	// begin inline asm
	fma.rn.f32 %f9227, %f16380, %f16385, %f9223;
	// end inline asm
	// begin inline asm
	fma.rn.f32 %f9231, %f16384, %f16385, %f9219;
	// end inline asm
	// begin inline asm
	fma.rn.f32 %f9235, %f16388, %f16389, %f9231;
	// end inline asm
	// begin inline asm
	fma.rn.f32 %f9239, %f16384, %f16389, %f9227;
	// end inline asm
	// begin inline asm
	fma.rn.f32 %f9243, %f16380, %f16385, %f9239;
	// end inline asm
	// begin inline asm
	fma.rn.f32 %f9247, %f16384, %f16385, %f9235;
	// end inline asm
	// begin inline asm
	fma.rn.f32 %f9251, %f16388, %f16389, %f9247;
	// end inline asm
	// begin inline asm
	fma.rn.f32 %f9255, %f16384, %f16389, %f9243;
	// end inline asm
	// begin inline asm
	fma.rn.f32 %f9259, %f16380, %f16385, %f9255;
	// end inline asm
	// begin inline asm
	fma.rn.f32 %f9263, %f16384, %f16385, %f9251;
	// end inline asm
	// begin inline asm
	fma.rn.f32 %f9267, %f16388, %f16389, %f9263;
	// end inline asm
	// begin inline asm
	fma.rn.f32 %f9271, %f16384, %f16389, %f9259;
	// end inline asm
	// begin inline asm
	fma.rn.f32 %f9275, %f16380, %f16385, %f9271;
	// end inline asm
	// begin inline asm
	fma.rn.f32 %f9279, %f16384, %f16385, %f9267;
	// end inline asm
	// begin inline asm
	fma.rn.f32 %f9283, %f16388, %f16389, %f9279;
	// end inline asm
	// begin inline asm
	fma.rn.f32 %f9287, %f16384, %f16389, %f9275;
	// end inline asm
	// begin inline asm
	fma.rn.f32 %f9291, %f16380, %f16385, %f9287;
	// end inline asm
	// begin inline asm
	fma.rn.f32 %f9295, %f16384, %f16385, %f9283;
	// end inline asm
	// begin inline asm
	fma.rn.f32 %f9299, %f16388, %f16389, %f9295;
	// end inline asm
	// begin inline asm
	fma.rn.f32 %f9303, %f16384, %f16389, %f9291;
	// end inline asm
	// begin inline asm
	fma.rn.f32 %f9307, %f16380, %f16385, %f9303;
	// end inline asm
	// begin inline asm
	fma.rn.f32 %f9311, %f16384, %f16385, %f9299;
	// end inline asm
	// begin inline asm
	fma.rn.f32 %f9315, %f16388, %f16389, %f9311;
	// end inline asm
	// begin inline asm
	fma.rn.f32 %f9319, %f16384, %f16389, %f9307;
	// end inline asm
	// begin inline asm
	fma.rn.f32 %f9323, %f16380, %f16385, %f9319;
	// end inline asm
	// begin inline asm
	fma.rn.f32 %f9327, %f16384, %f16385, %f9315;
	// end inline asm
	// begin inline asm
	fma.rn.f32 %f9331, %f16388, %f16389, %f9327;
	// end inline asm
	// begin inline asm
	fma.rn.f32 %f9335, %f16384, %f16389, %f9323;
	// end inline asm
	// begin inline asm
	fma.rn.f32 %f9339, %f16380, %f16385, %f9335;
	// end inline asm
	// begin inline asm
	fma.rn.f32 %f9343, %f16384, %f16385, %f9331;
	// end inline asm
	// begin inline asm
	fma.rn.f32 %f9347, %f16388, %f16389, %f9343;
	// end inline asm
	// begin inline asm
	fma.rn.f32 %f9351, %f16384, %f16389, %f9339;
	// end inline asm
	// begin inline asm
	fma.rn.f32 %f9355, %f16380, %f16385, %f9351;
	// end inline asm
	// begin inline asm
	fma.rn.f32 %f9359, %f16384, %f16385, %f9347;
	// end inline asm
	// begin inline asm
	fma.rn.f32 %f9363, %f16388, %f16389, %f9359;
	// end inline asm
	// begin inline asm
	fma.rn.f32 %f9367, %f16384, %f16389, %f9355;
	// end inline asm
	// begin inline asm
	fma.rn.f32 %f9371, %f16380, %f16385, %f9367;
	// end inline asm
	// begin inline asm
	fma.rn.f32 %f9375, %f16384, %f16385, %f9363;
	// end inline asm
	// begin inline asm
	fma.rn.f32 %f9379, %f16388, %f16389, %f9375;
	// end inline asm
	// begin inline asm
	fma.rn.f32 %f9383, %f16384, %f16389, %f9371;
	// end inline asm
	// begin inline asm
	fma.rn.f32 %f9387, %f16380, %f16385, %f9383;
	// end inline asm
	// begin inline asm
	fma.rn.f32 %f9391, %f16384, %f16385, %f9379;
	// end inline asm
	// begin inline asm
	fma.rn.f32 %f9395, %f16388, %f16389, %f9391;
	// end inline asm
	// begin inline asm
	fma.rn.f32 %f9399, %f16384, %f16389, %f9387;
	// end inline asm
	// begin inline asm
	fma.rn.f32 %f9403, %f16380, %f16385, %f9399;
	// end inline asm
	// begin inline asm
	fma.rn.f32 %f9407, %f16384, %f16385, %f9395;
	// end inline asm
	// begin inline asm
	fma.rn.f32 %f9411, %f16388, %f16389, %f9407;
	// end inline asm
	// begin inline asm
	fma.rn.f32 %f9415, %f16384, %f16389, %f9403;
	// end inline asm
	// begin inline asm
	fma.rn.f32 %f9419, %f16380, %f16385, %f9415;
	// end inline asm
	// begin inline asm
	fma.rn.f32 %f9423, %f16384, %f16385, %f9411;
	// end inline asm
	// begin inline asm
	fma.rn.f32 %f9427, %f16388, %f16389, %f9423;
	// end inline asm
	// begin inline asm
	fma.rn.f32 %f9431, %f16384, %f16389, %f9419;
	// end inline asm
	// begin inline asm
	fma.rn.f32 %f9435, %f16380, %f16385, %f9431;
	// end inline asm
	// begin inline asm
	fma.rn.f32 %f9439, %f16384, %f16385, %f9427;
	// end inline asm
	// begin inline asm
	fma.rn.f32 %f9443, %f16388, %f16389, %f9439;
	// end inline asm
	// begin inline asm
	fma.rn.f32 %f9447, %f16384, %f16389, %f9435;
	// end inline asm
	// begin inline asm
	fma.rn.f32 %f9451, %f16380, %f16385, %f9447;
	// end inline asm
	// begin inline asm
	fma.rn.f32 %f9455, %f16384, %f16385, %f9443;
	// end inline asm
	// begin inline asm
	fma.rn.f32 %f9459, %f16388, %f16389, %f9455;
	// end inline asm
	// begin inline asm
	fma.rn.f32 %f9463, %f16384, %f16389, %f9451;
	// end inline asm
	// begin inline asm
	fma.rn.f32 %f9467, %f16380, %f16385, %f9463;
	// end inline asm
	// begin inline asm
	fma.rn.f32 %f9471, %f16384, %f16385, %f9459;
	// end inline asm
	// begin inline asm
	fma.rn.f32 %f9475, %f16388, %f16389, %f9471;
	// end inline asm
	// begin inline asm
	fma.rn.f32 %f9479, %f16384, %f16389, %f9467;
	// end inline asm
	// begin inline asm
	fma.rn.f32 %f9483, %f16380, %f16385, %f9479;
	// end inline asm
	// begin inline asm
	fma.rn.f32 %f9487, %f16384, %f16385, %f9475;
	// end inline asm
	// begin inline asm
	fma.rn.f32 %f9491, %f16388, %f16389, %f9487;
	// end inline asm
	// begin inline asm
	fma.rn.f32 %f9495, %f16384, %f16389, %f9483;
	// end inline asm
	// begin inline asm
	fma.rn.f32 %f9499, %f16380, %f16385, %f9495;
	// end inline asm
	// begin inline asm
	fma.rn.f32 %f9503, %f16384, %f16385, %f9491;
	// end inline asm
	// begin inline asm
	fma.rn.f32 %f9507, %f16388, %f16389, %f9503;
	// end inline asm
	// begin inline asm
	fma.rn.f32 %f9511, %f16384, %f16389, %f9499;
	// end inline asm
	// begin inline asm
	fma.rn.f32 %f9515, %f16380, %f16385, %f9511;
	// end inline asm
	// begin inline asm
	fma.rn.f32 %f9519, %f16384, %f16385, %f9507;
	// end inline asm
	// begin inline asm
	fma.rn.f32 %f9523, %f16388, %f16389, %f9519;
	// end inline asm
	// begin inline asm
	fma.rn.f32 %f9527, %f16384, %f16389, %f9515;
	// end inline asm
	// begin inline asm
	fma.rn.f32 %f9531, %f16380, %f16385, %f9527;
	// end inline asm
	// begin inline asm
	fma.rn.f32 %f9535, %f16384, %f16385, %f9523;
	// end inline asm
	// begin inline asm
	fma.rn.f32 %f9539, %f16388, %f16389, %f9535;
	// end inline asm
	// begin inline asm
	fma.rn.f32 %f9543, %f16384, %f16389, %f9531;
	// end inline asm
	// begin inline asm
	fma.rn.f32 %f9547, %f16380, %f16385, %f9543;
	// end inline asm
	// begin inline asm
	fma.rn.f32 %f9551, %f16384, %f16385, %f9539;
	// end inline asm
	// begin inline asm
	fma.rn.f32 %f9555, %f16388, %f16389, %f9551;
	// end inline asm
	// begin inline asm
	fma.rn.f32 %f9559, %f16384, %f16389, %f9547;
	// end inline asm
	// begin inline asm
	fma.rn.f32 %f9563, %f16380, %f16385, %f9559;
	// end inline asm
	// begin inline asm
	fma.rn.f32 %f9567, %f16384, %f16385, %f9555;
	// end inline asm
	// begin inline asm
	fma.rn.f32 %f9571, %f16388, %f16389, %f9567;
	// end inline asm
	// begin inline asm
	fma.rn.f32 %f9575, %f16384, %f16389, %f9563;
	// end inline asm
	// begin inline asm
	fma.rn.f32 %f9579, %f16380, %f16385, %f9575;
	// end inline asm
	// begin inline asm
	fma.rn.f32 %f9583, %f16384, %f16385, %f9571;
	// end inline asm
	// begin inline asm
	fma.rn.f32 %f9587, %f16388, %f16389, %f9583;
	// end inline asm
	// begin inline asm
	fma.rn.f32 %f9591, %f16384, %f16389, %f9579;
	// end inline asm
	// begin inline asm
	fma.rn.f32 %f9595, %f16380, %f16385, %f9591;
	// end inline asm
	// begin inline asm
	fma.rn.f32 %f9599, %f16384, %f16385, %f9587;
	// end inline asm
	// begin inline asm
	fma.rn.f32 %f9603, %f16388, %f16389, %f9599;
	// end inline asm
	// begin inline asm
	fma.rn.f32 %f9607, %f16384, %f16389, %f9595;
	// end inline asm
	// begin inline asm
	fma.rn.f32 %f9611, %f16380, %f16385, %f9607;
	// end inline asm
	// begin inline asm
	fma.rn.f32 %f9615, %f16384, %f16385, %f9603;
	// end inline asm
	// begin inline asm
	fma.rn.f32 %f9619, %f16388, %f16389, %f9615;
	// end inline asm
	// begin inline asm
	fma.rn.f32 %f9623, %f16384, %f16389, %f9611;
	// end inline asm
	// begin inline asm
	fma.rn.f32 %f9627, %f16380, %f16385, %f9623;
	// end inline asm
	// begin inline asm
	fma.rn.f32 %f9631, %f16384, %f16385, %f9619;
	// end inline asm
	// begin inline asm
	fma.rn.f32 %f9635, %f16388, %f16389, %f9631;
	// end inline asm
	// begin inline asm
	fma.rn.f32 %f9639, %f16384, %f16389, %f9627;
	// end inline asm
	// begin inline asm
	fma.rn.f32 %f9643, %f16380, %f16385, %f9639;
	// end inline asm
	// begin inline asm
	fma.rn.f32 %f9647, %f16384, %f16385, %f9635;
	// end inline asm
	// begin inline asm
	fma.rn.f32 %f9651, %f16388, %f16389, %f9647;
	// end inline asm
	// begin inline asm
	fma.rn.f32 %f9655, %f16384, %f16389, %f9643;
	// end inline asm
	// begin inline asm
	fma.rn.f32 %f9659, %f16380, %f16385, %f9655;
	// end inline asm
	// begin inline asm
	fma.rn.f32 %f9663, %f16384, %f16385, %f9651;
	// end inline asm
	// begin inline asm
	fma.rn.f32 %f9667, %f16388, %f16389, %f9663;
	// end inline asm
	// begin inline asm
	fma.rn.f32 %f9671, %f16384, %f16389, %f9659;
	// end inline asm
	// begin inline asm
	fma.rn.f32 %f9675, %f16380, %f16385, %f9671;
	// end inline asm
	// begin inline asm
	fma.rn.f32 %f9679, %f16384, %f16385, %f9667;
	// end inline asm
	// begin inline asm
	fma.rn.f32 %f9683, %f16388, %f16389, %f9679;
	// end inline asm
	// begin inline asm
	fma.rn.f32 %f9687, %f16384, %f16389, %f9675;
	// end inline asm
	// begin inline asm
	fma.rn.f32 %f9691, %f16380, %f16385, %f9687;
	// end inline asm
	// begin inline asm
	fma.rn.f32 %f9695, %f16384, %f16385, %f9683;
	// end inline asm
	// begin inline asm
	fma.rn.f32 %f9699, %f16388, %f16389, %f9695;
	// end inline asm
	// begin inline asm
	fma.rn.f32 %f9703, %f16384, %f16389, %f9691;
	// end inline asm
	// begin inline asm
	fma.rn.f32 %f9707, %f16380, %f16385, %f9703;
	// end inline asm
	// begin inline asm
	fma.rn.f32 %f9711, %f16384, %f16385, %f9699;
	// end inline asm
	// begin inline asm
	fma.rn.f32 %f9715, %f16388, %f16389, %f9711;
	// end inline asm
	// begin inline asm
	fma.rn.f32 %f9719, %f16384, %f16389, %f9707;
	// end inline asm
	// begin inline asm
	fma.rn.f32 %f9723, %f16380, %f16385, %f9719;
	// end inline asm
	// begin inline asm
	fma.rn.f32 %f9727, %f16384, %f16385, %f9715;
	// end inline asm
	// begin inline asm
	fma.rn.f32 %f9731, %f16388, %f16389, %f9727;
	// end inline asm
	// begin inline asm
	fma.rn.f32 %f9735, %f16384, %f16389, %f9723;
	// end inline asm
	// begin inline asm
	fma.rn.f32 %f9739, %f16380, %f16385, %f9735;
	// end inline asm
	// begin inline asm
	fma.rn.f32 %f9743, %f16384, %f16385, %f9731;
	// end inline asm
	// begin inline asm
	fma.rn.f32 %f9747, %f16388, %f16389, %f9743;
	// end inline asm
	// begin inline asm
	fma.rn.f32 %f9751, %f16384, %f16389, %f9739;
	// end inline asm
	// begin inline asm
	fma.rn.f32 %f9755, %f16380, %f16385, %f9751;
	// end inline asm
	// begin inline asm
	fma.rn.f32 %f9759, %f16384, %f16385, %f9747;
	// end inline asm
	// begin inline asm
	fma.rn.f32 %f9763, %f16388, %f16389, %f9759;
	// end inline asm
	// begin inline asm
	fma.rn.f32 %f9767, %f16384, %f16389, %f9755;
	// end inline asm
	// begin inline asm
	fma.rn.f32 %f9771, %f16380, %f16385, %f9767;
	// end inline asm
	// begin inline asm
	fma.rn.f32 %f9775, %f16384, %f16385, %f9763;
	// end inline asm
	// begin inline asm
	fma.rn.f32 %f9779, %f16388, %f16389, %f9775;
	// end inline asm
	// begin inline asm
	fma.rn.f32 %f9783, %f16384, %f16389, %f9771;
	// end inline asm
	// begin inline asm
	fma.rn.f32 %f9787, %f16380, %f16385, %f9783;
	// end inline asm
	// begin inline asm
	fma.rn.f32 %f9791, %f16384, %f16385, %f9779;
	// end inline asm
	// begin inline asm
	fma.rn.f32 %f9795, %f16388, %f16389, %f9791;
	// end inline asm
	// begin inline asm
	fma.rn.f32 %f9799, %f16384, %f16389, %f9787;
	// end inline asm
	// begin inline asm
	fma.rn.f32 %f9803, %f16380, %f16385, %f9799;
	// end inline asm
	// begin inline asm
	fma.rn.f32 %f9807, %f16384, %f16385, %f9795;
	// end inline asm
	// begin inline asm
	fma.rn.f32 %f9811, %f16388, %f16389, %f9807;
	// end inline asm
	// begin inline asm
	fma.rn.f32 %f9815, %f16384, %f16389, %f9803;
	// end inline asm
	// begin inline asm
	fma.rn.f32 %f9819, %f16380, %f16385, %f9815;
	// end inline asm
	// begin inline asm
	fma.rn.f32 %f9823, %f16384, %f16385, %f9811;
	// end inline asm
	// begin inline asm
	fma.rn.f32 %f9827, %f16388, %f16389, %f9823;
	// end inline asm
	// begin inline asm
	fma.rn.f32 %f9831, %f16384, %f16389, %f9819;
	// end inline asm
	// begin inline asm
	fma.rn.f32 %f9835, %f16380, %f16385, %f9831;
	// end inline asm
	// begin inline asm
	fma.rn.f32 %f9839, %f16384, %f16385, %f9827;
	// end inline asm
	// begin inline asm
	fma.rn.f32 %f9843, %f16388, %f16389, %f9839;
	// end inline asm
	// begin inline asm
	fma.rn.f32 %f9847, %f16384, %f16389, %f9835;
	// end inline asm
	// begin inline asm
	fma.rn.f32 %f9851, %f16380, %f16385, %f9847;
	// end inline asm
	// begin inline asm
	fma.rn.f32 %f9855, %f16384, %f16385, %f9843;
	// end inline asm
	// begin inline asm
	fma.rn.f32 %f9859, %f16388, %f16389, %f9855;
	// end inline asm
	// begin inline asm
	fma.rn.f32 %f9863, %f16384, %f16389, %f9851;
	// end inline asm
	// begin inline asm
	fma.rn.f32 %f9867, %f16380, %f16385, %f9863;
	// end inline asm
	// begin inline asm
	fma.rn.f32 %f9871, %f16384, %f16385, %f9859;
	// end inline asm
	// begin inline asm
	fma.rn.f32 %f9875, %f16388, %f16389, %f9871;
	// end inline asm
	// begin inline asm
	fma.rn.f32 %f9879, %f16384, %f16389, %f9867;
	// end inline asm
	// begin inline asm
	fma.rn.f32 %f9883, %f16380, %f16385, %f9879;
	// end inline asm
	// begin inline asm
	fma.rn.f32 %f9887, %f16384, %f16385, %f9875;
	// end inline asm
	// begin inline asm
	fma.rn.f32 %f9891, %f16388, %f16389, %f9887;
	// end inline asm
	// begin inline asm
	fma.rn.f32 %f9895, %f16384, %f16389, %f9883;
	// end inline asm
	// begin inline asm
	fma.rn.f32 %f9899, %f16380, %f16385, %f9895;
	// end inline asm
	// begin inline asm
	fma.rn.f32 %f9903, %f16384, %f16385, %f9891;
	// end inline asm
	// begin inline asm
	fma.rn.f32 %f9907, %f16388, %f16389, %f9903;
	// end inline asm
	// begin inline asm
	fma.rn.f32 %f9911, %f16384, %f16389, %f9899;
	// end inline asm
	// begin inline asm
	fma.rn.f32 %f9915, %f16380, %f16385, %f9911;
	// end inline asm
	// begin inline asm
	fma.rn.f32 %f9919, %f16384, %f16385, %f9907;
	// end inline asm
	// begin inline asm
	fma.rn.f32 %f9923, %f16388, %f16389, %f9919;
	// end inline asm
	// begin inline asm
	fma.rn.f32 %f9927, %f16384, %f16389, %f9915;
	// end inline asm
	// begin inline asm
	fma.rn.f32 %f9931, %f16380, %f16385, %f9927;
	// end inline asm
	// begin inline asm
	fma.rn.f32 %f9935, %f16384, %f16385, %f9923;
	// end inline asm
	// begin inline asm
	fma.rn.f32 %f9939, %f16388, %f16389, %f9935;
	// end inline asm
	// begin inline asm
	fma.rn.f32 %f9943, %f16384, %f16389, %f9931;
	// end inline asm
	// begin inline asm
	fma.rn.f32 %f9947, %f16380, %f16385, %f9943;
	// end inline asm
	// begin inline asm
	fma.rn.f32 %f9951, %f16384, %f16385, %f9939;
	// end inline asm
	// begin inline asm
	fma.rn.f32 %f9955, %f16388, %f16389, %f9951;
	// end inline asm
	// begin inline asm
	fma.rn.f32 %f9959, %f16384, %f16389, %f9947;
	// end inline asm
	// begin inline asm
	fma.rn.f32 %f9963, %f16380, %f16385, %f9959;
	// end inline asm
	// begin inline asm
	fma.rn.f32 %f9967, %f16384, %f16385, %f9955;
	// end inline asm
	// begin inline asm
	fma.rn.f32 %f9971, %f16388, %f16389, %f9967;
	// end inline asm
	// begin inline asm
	fma.rn.f32 %f9975, %f16384, %f16389, %f9963;
	// end inline asm
	// begin inline asm
	fma.rn.f32 %f9979, %f16380, %f16385, %f9975;
	// end inline asm
	// begin inline asm
	fma.rn.f32 %f9983, %f16384, %f16385, %f9971;
	// end inline asm
	// begin inline asm
	fma.rn.f32 %f9987, %f16388, %f16389, %f9983;
	// end inline asm
	// begin inline asm
	fma.rn.f32 %f9991, %f16384, %f16389, %f9979;
	// end inline asm
	// begin inline asm
	fma.rn.f32 %f9995, %f16380, %f16385, %f9991;
	// end inline asm
	// begin inline asm
	fma.rn.f32 %f9999, %f16384, %f16385, %f9987;
	// end inline asm
	// begin inline asm
	fma.rn.f32 %f10003, %f16388, %f16389, %f9999;
	// end inline asm
	// begin inline asm
	fma.rn.f32 %f10007, %f16384, %f16389, %f9995;
	// end inline asm
	// begin inline asm
	fma.rn.f32 %f10011, %f16380, %f16385, %f10007;
	// end inline asm
	// begin inline asm
	fma.rn.f32 %f10015, %f16384, %f16385, %f10003;
	// end inline asm
	// begin inline asm
	fma.rn.f32 %f10019, %f16388, %f16389, %f10015;
	// end inline asm
	// begin inline asm
	fma.rn.f32 %f10023, %f16384, %f16389, %f10011;
	// end inline asm
	// begin inline asm
	fma.rn.f32 %f10027, %f16380, %f16385, %f10023;
	// end inline asm
	// begin inline asm
	fma.rn.f32 %f10031, %f16384, %f16385, %f10019;
	// end inline asm
	// begin inline asm
	fma.rn.f32 %f10035, %f16388, %f16389, %f10031;
	// end inline asm
	// begin inline asm
	fma.rn.f32 %f10039, %f16384, %f16389, %f10027;
	// end inline asm
	// begin inline asm
	fma.rn.f32 %f10043, %f16380, %f16385, %f10039;
	// end inline asm
	// begin inline asm
	fma.rn.f32 %f10047, %f16384, %f16385, %f10035;
	// end inline asm
	// begin inline asm
	fma.rn.f32 %f10051, %f16388, %f16389, %f10047;
	// end inline asm
	// begin inline asm
	fma.rn.f32 %f10055, %f16384, %f16389, %f10043;
	// end inline asm
	// begin inline asm
	fma.rn.f32 %f10059, %f16380, %f16385, %f10055;
	// end inline asm
	// begin inline asm
	fma.rn.f32 %f10063, %f16384, %f16385, %f10051;
	// end inline asm
	// begin inline asm
	fma.rn.f32 %f10067, %f16388, %f16389, %f10063;
	// end inline asm
	// begin inline asm
	fma.rn.f32 %f10071, %f16384, %f16389, %f10059;
	// end inline asm
	// begin inline asm
	fma.rn.f32 %f10075, %f16380, %f16385, %f10071;
	// end inline asm
	// begin inline asm
	fma.rn.f32 %f10079, %f16384, %f16385, %f10067;
	// end inline asm
	// begin inline asm
	fma.rn.f32 %f10083, %f16388, %f16389, %f10079;
	// end inline asm
	// begin inline asm
	fma.rn.f32 %f10087, %f16384, %f16389, %f10075;
	// end inline asm
	// begin inline asm
	fma.rn.f32 %f10091, %f16380, %f16385, %f10087;
	// end inline asm
	// begin inline asm
	fma.rn.f32 %f10095, %f16384, %f16385, %f10083;
	// end inline asm
	// begin inline asm
	fma.rn.f32 %f10099, %f16388, %f16389, %f10095;
	// end inline asm
	// begin inline asm
	fma.rn.f32 %f10103, %f16384, %f16389, %f10091;
	// end inline asm
	// begin inline asm
	fma.rn.f32 %f10107, %f16380, %f16385, %f10103;
	// end inline asm
	// begin inline asm
	fma.rn.f32 %f10111, %f16384, %f16385, %f10099;
	// end inline asm
	// begin inline asm
	fma.rn.f32 %f10115, %f16388, %f16389, %f10111;
	// end inline asm
	// begin inline asm
	fma.rn.f32 %f10119, %f16384, %f16389, %f10107;
	// end inline asm
	// begin inline asm
	fma.rn.f32 %f10123, %f16380, %f16385, %f10119;
	// end inline asm
	// begin inline asm
	fma.rn.f32 %f10127, %f16384, %f16385, %f10115;
	// end inline asm
	// begin inline asm
	fma.rn.f32 %f10131, %f16388, %f16389, %f10127;
	// end inline asm
	// begin inline asm
	fma.rn.f32 %f10135, %f16384, %f16389, %f10123;
	// end inline asm
	// begin inline asm
	fma.rn.f32 %f10139, %f16380, %f16385, %f10135;
	// end inline asm
	// begin inline asm
	fma.rn.f32 %f10143, %f16384, %f16385, %f10131;
	// end inline asm
	// begin inline asm
	fma.rn.f32 %f10147, %f16388, %f16389, %f10143;
	// end inline asm
	// begin inline asm
	fma.rn.f32 %f10151, %f16384, %f16389, %f10139;
	// end inline asm
	// begin inline asm
	fma.rn.f32 %f10155, %f16380, %f16385, %f10151;
	// end inline asm
	// begin inline asm
	fma.rn.f32 %f10159, %f16384, %f16385, %f10147;
	// end inline asm
	// begin inline asm
	fma.rn.f32 %f10163, %f16388, %f16389, %f10159;
	// end inline asm
	// begin inline asm
	fma.rn.f32 %f10167, %f16384, %f16389, %f10155;
	// end inline asm
	// begin inline asm
	fma.rn.f32 %f10171, %f16380, %f16385, %f10167;
	// end inline asm
	// begin inline asm
	fma.rn.f32 %f10175, %f16384, %f16385, %f10163;
	// end inline asm
	// begin inline asm
	fma.rn.f32 %f10179, %f16388, %f16389, %f10175;
	// end inline asm
	// begin inline asm
	fma.rn.f32 %f10183, %f16384, %f16389, %f10171;
	// end inline asm
	// begin inline asm
	fma.rn.f32 %f10187, %f16380, %f16385, %f10183;
	// end inline asm
	// begin inline asm
	fma.rn.f32 %f10191, %f16384, %f16385, %f10179;
	// end inline asm
	// begin inline asm
	fma.rn.f32 %f10195, %f16388, %f16389, %f10191;
	// end inline asm
	// begin inline asm
	fma.rn.f32 %f10199, %f16384, %f16389, %f10187;
	// end inline asm
	// begin inline asm
	fma.rn.f32 %f10203, %f16380, %f16385, %f10199;
	// end inline asm
	// begin inline asm
	fma.rn.f32 %f10207, %f16384, %f16385, %f10195;
	// end inline asm
	// begin inline asm
	fma.rn.f32 %f10211, %f16388, %f16389, %f10207;
	// end inline asm
	// begin inline asm
	fma.rn.f32 %f10215, %f16384, %f16389, %f10203;
	// end inline asm
	// begin inline asm
	fma.rn.f32 %f10219, %f16380, %f16385, %f10215;
	// end inline asm
	// begin inline asm
	fma.rn.f32 %f10223, %f16384, %f16385, %f10211;
	// end inline asm
	// begin inline asm
	fma.rn.f32 %f10227, %f16388, %f16389, %f10223;
	// end inline asm
	// begin inline asm
	fma.rn.f32 %f10231, %f16384, %f16389, %f10219;
	// end inline asm
	// begin inline asm
	fma.rn.f32 %f10235, %f16380, %f16385, %f10231;
	// end inline asm
	// begin inline asm
	fma.rn.f32 %f10239, %f16384, %f16385, %f10227;
	// end inline asm
	// begin inline asm
	fma.rn.f32 %f10243, %f16388, %f16389, %f10239;
	// end inline asm
	// begin inline asm
	fma.rn.f32 %f10247, %f16384, %f16389, %f10235;
	// end inline asm
	// begin inline asm
	fma.rn.f32 %f10251, %f16380, %f16385, %f10247;
	// end inline asm
	// begin inline asm
	fma.rn.f32 %f10255, %f16384, %f16385, %f10243;
	// end inline asm
	// begin inline asm
	fma.rn.f32 %f10259, %f16388, %f16389, %f10255;
	// end inline asm
	// begin inline asm
	fma.rn.f32 %f10263, %f16384, %f16389, %f10251;
	// end inline asm
	// begin inline asm
	fma.rn.f32 %f10267, %f16380, %f16385, %f10263;
	// end inline asm
	// begin inline asm
	fma.rn.f32 %f10271, %f16384, %f16385, %f10259;
	// end inline asm
	// begin inline asm
	fma.rn.f32 %f10275, %f16388, %f16389, %f10271;
	// end inline asm
	// begin inline asm
	fma.rn.f32 %f10279, %f16384, %f16389, %f10267;
	// end inline asm
	// begin inline asm
	fma.rn.f32 %f10283, %f16380, %f16385, %f10279;
	// end inline asm
	// begin inline asm
	fma.rn.f32 %f10287, %f16384, %f16385, %f10275;
	// end inline asm
	// begin inline asm
	fma.rn.f32 %f10291, %f16388, %f16389, %f10287;
	// end inline asm
	// begin inline asm
	fma.rn.f32 %f10295, %f16384, %f16389, %f10283;
	// end inline asm
	// begin inline asm
	fma.rn.f32 %f10299, %f16380, %f16385, %f10295;
	// end inline asm
	// begin inline asm
	fma.rn.f32 %f10303, %f16384, %f16385, %f10291;
	// end inline asm
	// begin inline asm
	fma.rn.f32 %f10307, %f16388, %f16389, %f10303;
	// end inline asm
	// begin inline asm
	fma.rn.f32 %f10311, %f16384, %f16389, %f10299;
	// end inline asm
	// begin inline asm
	fma.rn.f32 %f10315, %f16380, %f16385, %f10311;
	// end inline asm
	// begin inline asm
	fma.rn.f32 %f10319, %f16384, %f16385, %f10307;
	// end inline asm
	// begin inline asm
	fma.rn.f32 %f10323, %f16388, %f16389, %f10319;
	// end inline asm
	// begin inline asm
	fma.rn.f32 %f10327, %f16384, %f16389, %f10315;
	// end inline asm
	// begin inline asm
	fma.rn.f32 %f10331, %f16380, %f16385, %f10327;
	// end inline asm
	// begin inline asm
	fma.rn.f32 %f10335, %f16384, %f16385, %f10323;
	// end inline asm
	// begin inline asm
	fma.rn.f32 %f10339, %f16388, %f16389, %f10335;
	// end inline asm
	// begin inline asm
	fma.rn.f32 %f10343, %f16384, %f16389, %f10331;
	// end inline asm
	// begin inline asm
	fma.rn.f32 %f10347, %f16380, %f16385, %f10343;
	// end inline asm
	// begin inline asm
	fma.rn.f32 %f10351, %f16384, %f16385, %f10339;
	// end inline asm
	// begin inline asm
	fma.rn.f32 %f10355, %f16388, %f16389, %f10351;
	// end inline asm
	// begin inline asm
	fma.rn.f32 %f10359, %f16384, %f16389, %f10347;
	// end inline asm
	// begin inline asm
	fma.rn.f32 %f10363, %f16380, %f16385, %f10359;
	// end inline asm
	// begin inline asm
	fma.rn.f32 %f10367, %f16384, %f16385, %f10355;
	// end inline asm
	// begin inline asm
	fma.rn.f32 %f10371, %f16388, %f16389, %f10367;
	// end inline asm
	// begin inline asm
	fma.rn.f32 %f10375, %f16384, %f16389, %f10363;
	// end inline asm
	// begin inline asm
	fma.rn.f32 %f10379, %f16380, %f16385, %f10375;
	// end inline asm
	// begin inline asm
	fma.rn.f32 %f10383, %f16384, %f16385, %f10371;
	// end inline asm
	// begin inline asm
	fma.rn.f32 %f10387, %f16388, %f16389, %f10383;
	// end inline asm
	// begin inline asm
	fma.rn.f32 %f10391, %f16384, %f16389, %f10379;
	// end inline asm
	// begin inline asm
	fma.rn.f32 %f10395, %f16380, %f16385, %f10391;
	// end inline asm
	// begin inline asm
	fma.rn.f32 %f10399, %f16384, %f16385, %f10387;
	// end inline asm
	// begin inline asm
	fma.rn.f32 %f10403, %f16388, %f16389, %f10399;
	// end inline asm
	// begin inline asm
	fma.rn.f32 %f10407, %f16384, %f16389, %f10395;
	// end inline asm
	// begin inline asm
	fma.rn.f32 %f10411, %f16380, %f16385, %f10407;
	// end inline asm
	// begin inline asm
	fma.rn.f32 %f10415, %f16384, %f16385, %f10403;
	// end inline asm
	// begin inline asm
	fma.rn.f32 %f10419, %f16388, %f16389, %f10415;
	// end inline asm
	// begin inline asm
	fma.rn.f32 %f10423, %f16384, %f16389, %f10411;
	// end inline asm
	// begin inline asm
	fma.rn.f32 %f10427, %f16380, %f16385, %f10423;
	// end inline asm
	// begin inline asm
	fma.rn.f32 %f10431, %f16384, %f16385, %f10419;
	// end inline asm
	// begin inline asm
	fma.rn.f32 %f10435, %f16388, %f16389, %f10431;
	// end inline asm
	// begin inline asm
	fma.rn.f32 %f10439, %f16384, %f16389, %f10427;
	// end inline asm
	// begin inline asm
	fma.rn.f32 %f10443, %f16380, %f16385, %f10439;
	// end inline asm
	// begin inline asm
	fma.rn.f32 %f10447, %f16384, %f16385, %f10435;
	// end inline asm
	// begin inline asm
	fma.rn.f32 %f10451, %f16388, %f16389, %f10447;
	// end inline asm
	// begin inline asm
	fma.rn.f32 %f10455, %f16384, %f16389, %f10443;
	// end inline asm
	// begin inline asm
	fma.rn.f32 %f10459, %f16380, %f16385, %f10455;
	// end inline asm
	// begin inline asm
	fma.rn.f32 %f10463, %f16384, %f16385, %f10451;
	// end inline asm
	// begin inline asm
	fma.rn.f32 %f10467, %f16388, %f16389, %f10463;
	// end inline asm
	// begin inline asm
	fma.rn.f32 %f10471, %f16384, %f16389, %f10459;
	// end inline asm
	// begin inline asm
	fma.rn.f32 %f10475, %f16380, %f16385, %f10471;
	// end inline asm
	// begin inline asm
	fma.rn.f32 %f10479, %f16384, %f16385, %f10467;
	// end inline asm
	// begin inline asm
	fma.rn.f32 %f10483, %f16388, %f16389, %f10479;
	// end inline asm
	// begin inline asm
	fma.rn.f32 %f10487, %f16384, %f16389, %f10475;
	// end inline asm
	// begin inline asm
	fma.rn.f32 %f10491, %f16380, %f16385, %f10487;
	// end inline asm
	// begin inline asm
	fma.rn.f32 %f10495, %f16384, %f16385, %f10483;
	// end inline asm
	// begin inline asm
	fma.rn.f32 %f10499, %f16388, %f16389, %f10495;
	// end inline asm
	// begin inline asm
	fma.rn.f32 %f10503, %f16384, %f16389, %f10491;
	// end inline asm
	// begin inline asm
	fma.rn.f32 %f10507, %f16380, %f16385, %f10503;
	// end inline asm
	// begin inline asm
	fma.rn.f32 %f10511, %f16384, %f16385, %f10499;
	// end inline asm
	// begin inline asm
	fma.rn.f32 %f10515, %f16388, %f16389, %f10511;
	// end inline asm
	// begin inline asm
	fma.rn.f32 %f10519, %f16384, %f16389, %f10507;
	// end inline asm
	// begin inline asm
	fma.rn.f32 %f10523, %f16380, %f16385, %f10519;
	// end inline asm
	// begin inline asm
	fma.rn.f32 %f10527, %f16384, %f16385, %f10515;
	// end inline asm
	// begin inline asm
	fma.rn.f32 %f10531, %f16388, %f16389, %f10527;
	// end inline asm
	// begin inline asm
	fma.rn.f32 %f10535, %f16384, %f16389, %f10523;
	// end inline asm
	// begin inline asm
	fma.rn.f32 %f10539, %f16380, %f16385, %f10535;
	// end inline asm
	// begin inline asm
	fma.rn.f32 %f10543, %f16384, %f16385, %f10531;
	// end inline asm
	// begin inline asm
	fma.rn.f32 %f10547, %f16388, %f16389, %f10543;
	// end inline asm
	// begin inline asm
	fma.rn.f32 %f10551, %f16384, %f16389, %f10539;
	// end inline asm
	// begin inline asm
	fma.rn.f32 %f10555, %f16380, %f16385, %f10551;
	// end inline asm
	// begin inline asm
	fma.rn.f32 %f10559, %f16384, %f16385, %f10547;
	// end inline asm
	// begin inline asm
	fma.rn.f32 %f10563, %f16388, %f16389, %f10559;
	// end inline asm
	// begin inline asm
	fma.rn.f32 %f10567, %f16384, %f16389, %f10555;
	// end inline asm
	// begin inline asm
	fma.rn.f32 %f10571, %f16380, %f16385, %f10567;
	// end inline asm
	// begin inline asm
	fma.rn.f32 %f10575, %f16384, %f16385, %f10563;
	// end inline asm
	// begin inline asm
	fma.rn.f32 %f10579, %f16388, %f16389, %f10575;
	// end inline asm
	// begin inline asm
	fma.rn.f32 %f10583, %f16384, %f16389, %f10571;
	// end inline asm
	// begin inline asm
	fma.rn.f32 %f10587, %f16380, %f16385, %f10583;
	// end inline asm
	// begin inline asm
	fma.rn.f32 %f10591, %f16384, %f16385, %f10579;
	// end inline asm
	// begin inline asm
	fma.rn.f32 %f10595, %f16388, %f16389, %f10591;
	// end inline asm
	// begin inline asm
	fma.rn.f32 %f10599, %f16384, %f16389, %f10587;
	// end inline asm
	// begin inline asm
	fma.rn.f32 %f10603, %f16380, %f16385, %f10599;
	// end inline asm
	// begin inline asm
	fma.rn.f32 %f10607, %f16384, %f16385, %f10595;
	// end inline asm
	// begin inline asm
	fma.rn.f32 %f10611, %f16388, %f16389, %f10607;
	// end inline asm
	// begin inline asm
	fma.rn.f32 %f10615, %f16384, %f16389, %f10603;
	// end inline asm
	// begin inline asm
	fma.rn.f32 %f10619, %f16380, %f16385, %f10615;
	// end inline asm
	// begin inline asm
	fma.rn.f32 %f10623, %f16384, %f16385, %f10611;
	// end inline asm
	// begin inline asm
	fma.rn.f32 %f10627, %f16388, %f16389, %f10623;
	// end inline asm
	// begin inline asm
	fma.rn.f32 %f10631, %f16384, %f16389, %f10619;
	// end inline asm
	// begin inline asm
	fma.rn.f32 %f10635, %f16380, %f16385, %f10631;
	// end inline asm
	// begin inline asm
	fma.rn.f32 %f10639, %f16384, %f16385, %f10627;
	// end inline asm
	// begin inline asm
	fma.rn.f32 %f10643, %f16388, %f16389, %f10639;
	// end inline asm
	// begin inline asm
	fma.rn.f32 %f10647, %f16384, %f16389, %f10635;
	// end inline asm
	// begin inline asm
	fma.rn.f32 %f10651, %f16380, %f16385, %f10647;
	// end inline asm
	// begin inline asm
	fma.rn.f32 %f10655, %f16384, %f16385, %f10643;
	// end inline asm
	// begin inline asm
	fma.rn.f32 %f10659, %f16388, %f16389, %f10655;
	// end inline asm
	// begin inline asm
	fma.rn.f32 %f10663, %f16384, %f16389, %f10651;
	// end inline asm
	// begin inline asm
	fma.rn.f32 %f10667, %f16380, %f16385, %f10663;
	// end inline asm
	// begin inline asm
	fma.rn.f32 %f10671, %f16384, %f16385, %f10659;
	// end inline asm
	// begin inline asm
	fma.rn.f32 %f10675, %f16388, %f16389, %f10671;
	// end inline asm
	// begin inline asm
	fma.rn.f32 %f10679, %f16384, %f16389, %f10667;
	// end inline asm
	// begin inline asm
	fma.rn.f32 %f10683, %f16380, %f16385, %f10679;
	// end inline asm
	// begin inline asm
	fma.rn.f32 %f10687, %f16384, %f16385, %f10675;
	// end inline asm
	// begin inline asm
	fma.rn.f32 %f10691, %f16388, %f16389, %f10687;
	// end inline asm
	// begin inline asm
	fma.rn.f32 %f10695, %f16384, %f16389, %f10683;
	// end inline asm
	// begin inline asm
	fma.rn.f32 %f10699, %f16380, %f16385, %f10695;
	// end inline asm
	// begin inline asm
	fma.rn.f32 %f10703, %f16384, %f16385, %f10691;
	// end inline asm
	// begin inline asm
	fma.rn.f32 %f10707, %f16388, %f16389, %f10703;
	// end inline asm
	// begin inline asm
	fma.rn.f32 %f10711, %f16384, %f16389, %f10699;
	// end inline asm
	// begin inline asm
	fma.rn.f32 %f10715, %f16380, %f16385, %f10711;
	// end inline asm
	// begin inline asm
	fma.rn.f32 %f10719, %f16384, %f16385, %f10707;
	// end inline asm
	// begin inline asm
	fma.rn.f32 %f10723, %f16388, %f16389, %f10719;
	// end inline asm
	// begin inline asm
	fma.rn.f32 %f10727, %f16384, %f16389, %f10715;
	// end inline asm
	// begin inline asm
	fma.rn.f32 %f10731, %f16380, %f16385, %f10727;
	// end inline asm
	// begin inline asm
	fma.rn.f32 %f10735, %f16384, %f16385, %f10723;
	// end inline asm
	// begin inline asm
	fma.rn.f32 %f10739, %f16388, %f16389, %f10735;
	// end inline asm
	// begin inline asm
	fma.rn.f32 %f10743, %f16384, %f16389, %f10731;
	// end inline asm
	// begin inline asm
	fma.rn.f32 %f10747, %f16380, %f16385, %f10743;
	// end inline asm
	// begin inline asm
	fma.rn.f32 %f10751, %f16384, %f16385, %f10739;
	// end inline asm
	// begin inline asm
	fma.rn.f32 %f10755, %f16388, %f16389, %f10751;
	// end inline asm
	// begin inline asm
	fma.rn.f32 %f10759, %f16384, %f16389, %f10747;
	// end inline asm
	// begin inline asm
	fma.rn.f32 %f10763, %f16380, %f16385, %f10759;
	// end inline asm
	// begin inline asm
	fma.rn.f32 %f10767, %f16384, %f16385, %f10755;
	// end inline asm
	// begin inline asm
	fma.rn.f32 %f10771, %f16388, %f16389, %f10767;
	// end inline asm
	// begin inline asm
	fma.rn.f32 %f10775, %f16384, %f16389, %f10763;
	// end inline asm
	// begin inline asm
	fma.rn.f32 %f10779, %f16380, %f16385, %f10775;
	// end inline asm
	// begin inline asm
	fma.rn.f32 %f10783, %f16384, %f16385, %f10771;
	// end inline asm
	// begin inline asm
	fma.rn.f32 %f10787, %f16388, %f16389, %f10783;
	// end inline asm
	// begin inline asm
	fma.rn.f32 %f10791, %f16384, %f16389, %f10779;
	// end inline asm
	// begin inline asm
	fma.rn.f32 %f10795, %f16380, %f16385, %f10791;
	// end inline asm
	// begin inline asm
	fma.rn.f32 %f10799, %f16384, %f16385, %f10787;
	// end inline asm
	// begin inline asm
	fma.rn.f32 %f10803, %f16388, %f16389, %f10799;
	// end inline asm
	// begin inline asm
	fma.rn.f32 %f10807, %f16384, %f16389, %f10795;
	// end inline asm
	// begin inline asm
	fma.rn.f32 %f10811, %f16380, %f16385, %f10807;
	// end inline asm
	// begin inline asm
	fma.rn.f32 %f10815, %f16384, %f16385, %f10803;
	// end inline asm
	// begin inline asm
	fma.rn.f32 %f10819, %f16388, %f16389, %f10815;
	// end inline asm
	// begin inline asm
	fma.rn.f32 %f10823, %f16384, %f16389, %f10811;
	// end inline asm
	// begin inline asm
	fma.rn.f32 %f10827, %f16380, %f16385, %f10823;
	// end inline asm
	// begin inline asm
	fma.rn.f32 %f10831, %f16384, %f16385, %f10819;
	// end inline asm
	// begin inline asm
	fma.rn.f32 %f10835, %f16388, %f16389, %f10831;
	// end inline asm
	// begin inline asm
	fma.rn.f32 %f10839, %f16384, %f16389, %f10827;
	// end inline asm
	// begin inline asm
	fma.rn.f32 %f10843, %f16380, %f16385, %f10839;
	// end inline asm
	// begin inline asm
	fma.rn.f32 %f10847, %f16384, %f16385, %f10835;
	// end inline asm
	// begin inline asm
	fma.rn.f32 %f10851, %f16388, %f16389, %f10847;
	// end inline asm
	// begin inline asm
	fma.rn.f32 %f10855, %f16384, %f16389, %f10843;
	// end inline asm
	// begin inline asm
	fma.rn.f32 %f10859, %f16380, %f16385, %f10855;
	// end inline asm
	// begin inline asm
	fma.rn.f32 %f10863, %f16384, %f16385, %f10851;
	// end inline asm
	// begin inline asm
	fma.rn.f32 %f10867, %f16388, %f16389, %f10863;
	// end inline asm
	// begin inline asm
	fma.rn.f32 %f10871, %f16384, %f16389, %f10859;
	// end inline asm
	// begin inline asm
	fma.rn.f32 %f10875, %f16380, %f16385, %f10871;
	// end inline asm
	// begin inline asm
	fma.rn.f32 %f10879, %f16384, %f16385, %f10867;
	// end inline asm
	// begin inline asm
	fma.rn.f32 %f10883, %f16388, %f16389, %f10879;
	// end inline asm
	// begin inline asm
	fma.rn.f32 %f10887, %f16384, %f16389, %f10875;
	// end inline asm
	// begin inline asm
	fma.rn.f32 %f10891, %f16380, %f16385, %f10887;
	// end inline asm
	// begin inline asm
	fma.rn.f32 %f10895, %f16384, %f16385, %f10883;
	// end inline asm
	// begin inline asm
	fma.rn.f32 %f10899, %f16388, %f16389, %f10895;
	// end inline asm
	// begin inline asm
	fma.rn.f32 %f10903, %f16384, %f16389, %f10891;
	// end inline asm
	// begin inline asm
	fma.rn.f32 %f10907, %f16380, %f16385, %f10903;
	// end inline asm
	// begin inline asm
	fma.rn.f32 %f10911, %f16384, %f16385, %f10899;
	// end inline asm
	// begin inline asm
	fma.rn.f32 %f10915, %f16388, %f16389, %f10911;
	// end inline asm
	// begin inline asm
	fma.rn.f32 %f10919, %f16384, %f16389, %f10907;
	// end inline asm
	// begin inline asm
	fma.rn.f32 %f10923, %f16380, %f16385, %f10919;
	// end inline asm
	// begin inline asm
	fma.rn.f32 %f10927, %f16384, %f16385, %f10915;
	// end inline asm
	// begin inline asm
	fma.rn.f32 %f10931, %f16388, %f16389, %f10927;
	// end inline asm
	// begin inline asm
	fma.rn.f32 %f10935, %f16384, %f16389, %f10923;
	// end inline asm
	// begin inline asm
	fma.rn.f32 %f10939, %f16380, %f16385, %f10935;
	// end inline asm
	// begin inline asm
	fma.rn.f32 %f10943, %f16384, %f16385, %f10931;
	// end inline asm
	// begin inline asm
	fma.rn.f32 %f10947, %f16388, %f16389, %f10943;
	// end inline asm
	// begin inline asm
	fma.rn.f32 %f10951, %f16384, %f16389, %f10939;
	// end inline asm
	// begin inline asm
	fma.rn.f32 %f10955, %f16380, %f16385, %f10951;
	// end inline asm
	// begin inline asm
	fma.rn.f32 %f10959, %f16384, %f16385, %f10947;
	// end inline asm
	// begin inline asm
	fma.rn.f32 %f10963, %f16388, %f16389, %f10959;
	// end inline asm
	// begin inline asm
	fma.rn.f32 %f10967, %f16384, %f16389, %f10955;
	// end inline asm
	// begin inline asm
	fma.rn.f32 %f10971, %f16380, %f16385, %f10967;
	// end inline asm
	// begin inline asm
	fma.rn.f32 %f10975, %f16384, %f16385, %f10963;
	// end inline asm
	// begin inline asm
	fma.rn.f32 %f10979, %f16388, %f16389, %f10975;
	// end inline asm
	// begin inline asm
	fma.rn.f32 %f10983, %f16384, %f16389, %f10971;
	// end inline asm
	// begin inline asm
	fma.rn.f32 %f10987, %f16380, %f16385, %f10983;
	// end inline asm
	// begin inline asm
	fma.rn.f32 %f10991, %f16384, %f16385, %f10979;
	// end inline asm
	// begin inline asm
	fma.rn.f32 %f10995, %f16388, %f16389, %f10991;
	// end inline asm
	// begin inline asm
	fma.rn.f32 %f10999, %f16384, %f16389, %f10987;
	// end inline asm
	// begin inline asm
	fma.rn.f32 %f11003, %f16380, %f16385, %f10999;
	// end inline asm
	// begin inline asm
	fma.rn.f32 %f11007, %f16384, %f16385, %f10995;
	// end inline asm
	// begin inline asm
	fma.rn.f32 %f11011, %f16388, %f16389, %f11007;
	// end inline asm
	// begin inline asm
	fma.rn.f32 %f11015, %f16384, %f16389, %f11003;
	// end inline asm
	// begin inline asm
	fma.rn.f32 %f11019, %f16380, %f16385, %f11015;
	// end inline asm
	// begin inline asm
	fma.rn.f32 %f11023, %f16384, %f16385, %f11011;
	// end inline asm
	// begin inline asm
	fma.rn.f32 %f11027, %f16388, %f16389, %f11023;
	// end inline asm
	// begin inline asm
	fma.rn.f32 %f11031, %f16384, %f16389, %f11019;
	// end inline asm
	// begin inline asm
	fma.rn.f32 %f11035, %f16380, %f16385, %f11031;
	// end inline asm
	// begin inline asm
	fma.rn.f32 %f11039, %f16384, %f16385, %f11027;
	// end inline asm
	// begin inline asm
	fma.rn.f32 %f11043, %f16388, %f16389, %f11039;
	// end inline asm
	// begin inline asm
	fma.rn.f32 %f11047, %f16384, %f16389, %f11035;
	// end inline asm
	// begin inline asm
	fma.rn.f32 %f11051, %f16380, %f16385, %f11047;
	// end inline asm
	// begin inline asm
	fma.rn.f32 %f11055, %f16384, %f16385, %f11043;
	// end inline asm
	// begin inline asm
	fma.rn.f32 %f11059, %f16388, %f16389, %f11055;
	// end inline asm
	// begin inline asm
	fma.rn.f32 %f11063, %f16384, %f16389, %f11051;
	// end inline asm
	// begin inline asm
	fma.rn.f32 %f11067, %f16380, %f16385, %f11063;
	// end inline asm
	// begin inline asm
	fma.rn.f32 %f11071, %f16384, %f16385, %f11059;
	// end inline asm
	// begin inline asm
	fma.rn.f32 %f11075, %f16388, %f16389, %f11071;
	// end inline asm
	// begin inline asm
	fma.rn.f32 %f11079, %f16384, %f16389, %f11067;
	// end inline asm
	// begin inline asm
	fma.rn.f32 %f11083, %f16380, %f16385, %f11079;
	// end inline asm
	// begin inline asm
	fma.rn.f32 %f11087, %f16384, %f16385, %f11075;
	// end inline asm
	// begin inline asm
	fma.rn.f32 %f11091, %f16388, %f16389, %f11087;
	// end inline asm
	// begin inline asm
	fma.rn.f32 %f11095, %f16384, %f16389, %f11083;
	// end inline asm
	// begin inline asm
	fma.rn.f32 %f11099, %f16380, %f16385, %f11095;
	// end inline asm
	// begin inline asm
	fma.rn.f32 %f11103, %f16384, %f16385, %f11091;
	// end inline asm
	// begin inline asm
	fma.rn.f32 %f11107, %f16388, %f16389, %f11103;
	// end inline asm
	// begin inline asm
	fma.rn.f32 %f11111, %f16384, %f16389, %f11099;
	// end inline asm
	// begin inline asm
	fma.rn.f32 %f11115, %f16380, %f16385, %f11111;
	// end inline asm
	// begin inline asm
	fma.rn.f32 %f11119, %f16384, %f16385, %f11107;
	// end inline asm
	// begin inline asm
	fma.rn.f32 %f11123, %f16388, %f16389, %f11119;
	// end inline asm
	// begin inline asm
	fma.rn.f32 %f11127, %f16384, %f16389, %f11115;
	// end inline asm
	// begin inline asm
	fma.rn.f32 %f11131, %f16380, %f16385, %f11127;
	// end inline asm
	// begin inline asm
	fma.rn.f32 %f11135, %f16384, %f16385, %f11123;
	// end inline asm
	// begin inline asm
	fma.rn.f32 %f11139, %f16388, %f16389, %f11135;
	// end inline asm
	// begin inline asm
	fma.rn.f32 %f11143, %f16384, %f16389, %f11131;
	// end inline asm
	// begin inline asm
	fma.rn.f32 %f11147, %f16380, %f16385, %f11143;
	// end inline asm
	// begin inline asm
	fma.rn.f32 %f11151, %f16384, %f16385, %f11139;
	// end inline asm
	// begin inline asm
	fma.rn.f32 %f11155, %f16388, %f16389, %f11151;
	// end inline asm
	// begin inline asm
	fma.rn.f32 %f11159, %f16384, %f16389, %f11147;
	// end inline asm
	// begin inline asm
	fma.rn.f32 %f11163, %f16380, %f16385, %f11159;
	// end inline asm
	// begin inline asm
	fma.rn.f32 %f11167, %f16384, %f16385, %f11155;
	// end inline asm
	// begin inline asm
	fma.rn.f32 %f11171, %f16388, %f16389, %f11167;
	// end inline asm
	// begin inline asm
	fma.rn.f32 %f11175, %f16384, %f16389, %f11163;
	// end inline asm
	// begin inline asm
	fma.rn.f32 %f11179, %f16380, %f16385, %f11175;
	// end inline asm
	// begin inline asm
	fma.rn.f32 %f11183, %f16384, %f16385, %f11171;
	// end inline asm
	// begin inline asm
	fma.rn.f32 %f11187, %f16388, %f16389, %f11183;
	// end inline asm
	// begin inline asm
	fma.rn.f32 %f11191, %f16384, %f16389, %f11179;
	// end inline asm
	// begin inline asm
	fma.rn.f32 %f11195, %f16380, %f16385, %f11191;
	// end inline asm
	// begin inline asm
	fma.rn.f32 %f11199, %f16384, %f16385, %f11187;
	// end inline asm
	// begin inline asm
	fma.rn.f32 %f11203, %f16388, %f16389, %f11199;
	// end inline asm
	// begin inline asm
	fma.rn.f32 %f11207, %f16384, %f16389, %f11195;
	// end inline asm
	// begin inline asm
	fma.rn.f32 %f11211, %f16380, %f16385, %f11207;
	// end inline asm
	// begin inline asm
	fma.rn.f32 %f11215, %f16384, %f16385, %f11203;
	// end inline asm
	// begin inline asm
	fma.rn.f32 %f11219, %f16388, %f16389, %f11215;
	// end inline asm
	// begin inline asm
	fma.rn.f32 %f11223, %f16384, %f16389, %f11211;
	// end inline asm
	// begin inline asm
	fma.rn.f32 %f11227, %f16380, %f16385, %f11223;
	// end inline asm
	// begin inline asm
	fma.rn.f32 %f11231, %f16384, %f16385, %f11219;
	// end inline asm
	// begin inline asm
	fma.rn.f32 %f11235, %f16388, %f16389, %f11231;
	// end inline asm
	// begin inline asm
	fma.rn.f32 %f11239, %f16384, %f16389, %f11227;
	// end inline asm
	// begin inline asm
	fma.rn.f32 %f11243, %f16380, %f16385, %f11239;
	// end inline asm
	// begin inline asm
	fma.rn.f32 %f11247, %f16384, %f16385, %f11235;
	// end inline asm
	// begin inline asm
	fma.rn.f32 %f11251, %f16388, %f16389, %f11247;
	// end inline asm
	// begin inline asm
	fma.rn.f32 %f11255, %f16384, %f16389, %f11243;
	// end inline asm
	// begin inline asm
	fma.rn.f32 %f11259, %f16380, %f16385, %f11255;
	// end inline asm
	// begin inline asm
	fma.rn.f32 %f11263, %f16384, %f16385, %f11251;
	// end inline asm
	// begin inline asm
	fma.rn.f32 %f11267, %f16388, %f16389, %f11263;
	// end inline asm
	// begin inline asm
	fma.rn.f32 %f11271, %f16384, %f16389, %f11259;
	// end inline asm
	// begin inline asm
	fma.rn.f32 %f11275, %f16380, %f16385, %f11271;
	// end inline asm
	// begin inline asm
	fma.rn.f32 %f11279, %f16384, %f16385, %f11267;
	// end inline asm
	// begin inline asm
	fma.rn.f32 %f11283, %f16388, %f16389, %f11279;
	// end inline asm
	// begin inline asm
	fma.rn.f32 %f11287, %f16384, %f16389, %f11275;
	// end inline asm
	// begin inline asm
	fma.rn.f32 %f11291, %f16380, %f16385, %f11287;
	// end inline asm
	// begin inline asm
	fma.rn.f32 %f11295, %f16384, %f16385, %f11283;
	// end inline asm
	// begin inline asm
	fma.rn.f32 %f11299, %f16388, %f16389, %f11295;
	// end inline asm
	// begin inline asm
	fma.rn.f32 %f11303, %f16384, %f16389, %f11291;
	// end inline asm
	// begin inline asm
	fma.rn.f32 %f11307, %f16380, %f16385, %f11303;
	// end inline asm
	// begin inline asm
	fma.rn.f32 %f11311, %f16384, %f16385, %f11299;
	// end inline asm
	// begin inline asm
	fma.rn.f32 %f11315, %f16388, %f16389, %f11311;
	// end inline asm
	// begin inline asm
	fma.rn.f32 %f11319, %f16384, %f16389, %f11307;
	// end inline asm
	// begin inline asm
	fma.rn.f32 %f11323, %f16380, %f16385, %f11319;
	// end inline asm
	// begin inline asm
	fma.rn.f32 %f11327, %f16384, %f16385, %f11315;
	// end inline asm
	// begin inline asm
	fma.rn.f32 %f11331, %f16388, %f16389, %f11327;
	// end inline asm
	// begin inline asm
	fma.rn.f32 %f11335, %f16384, %f16389, %f11323;
	// end inline asm
	// begin inline asm
	fma.rn.f32 %f11339, %f16380, %f16385, %f11335;
	// end inline asm
	// begin inline asm
	fma.rn.f32 %f11343, %f16384, %f16385, %f11331;
	// end inline asm
	// begin inline asm
	fma.rn.f32 %f11347, %f16388, %f16389, %f11343;
	// end inline asm
	// begin inline asm
	fma.rn.f32 %f11351, %f16384, %f16389, %f11339;
	// end inline asm
	// begin inline asm
	fma.rn.f32 %f11355, %f16380, %f16385, %f11351;
	// end inline asm
	// begin inline asm
	fma.rn.f32 %f11359, %f16384, %f16385, %f11347;
	// end inline asm
	// begin inline asm
	fma.rn.f32 %f11363, %f16388, %f16389, %f11359;
	// end inline asm
	// begin inline asm
	fma.rn.f32 %f11367, %f16384, %f16389, %f11355;
	// end inline asm
	// begin inline asm
	fma.rn.f32 %f11371, %f16380, %f16385, %f11367;
	// end inline asm
	// begin inline asm
	fma.rn.f32 %f11375, %f16384, %f16385, %f11363;
	// end inline asm
	// begin inline asm
	fma.rn.f32 %f11379, %f16388, %f16389, %f11375;
	// end inline asm
	// begin inline asm
	fma.rn.f32 %f11383, %f16384, %f16389, %f11371;
	// end inline asm
	// begin inline asm
	fma.rn.f32 %f11387, %f16380, %f16385, %f11383;
	// end inline asm
	// begin inline asm
	fma.rn.f32 %f11391, %f16384, %f16385, %f11379;
	// end inline asm
	// begin inline asm
	fma.rn.f32 %f11395, %f16388, %f16389, %f11391;
	// end inline asm
	// begin inline asm
	fma.rn.f32 %f11399, %f16384, %f16389, %f11387;
	// end inline asm
	// begin inline asm
	fma.rn.f32 %f11403, %f16380, %f16385, %f11399;
	// end inline asm
	// begin inline asm
	fma.rn.f32 %f11407, %f16384, %f16385, %f11395;
	// end inline asm
	// begin inline asm
	fma.rn.f32 %f11411, %f16388, %f16389, %f11407;
	// end inline asm
	// begin inline asm
	fma.rn.f32 %f11415, %f16384, %f16389, %f11403;
	// end inline asm
	// begin inline asm
	fma.rn.f32 %f11419, %f16380, %f16385, %f11415;
	// end inline asm
	// begin inline asm
	fma.rn.f32 %f11423, %f16384, %f16385, %f11411;
	// end inline asm
	// begin inline asm
	fma.rn.f32 %f11427, %f16388, %f16389, %f11423;
	// end inline asm
	// begin inline asm
	fma.rn.f32 %f11431, %f16384, %f16389, %f11419;
	// end inline asm
	// begin inline asm
	fma.rn.f32 %f11435, %f16380, %f16385, %f11431;
	// end inline asm
	// begin inline asm
	fma.rn.f32 %f11439, %f16384, %f16385, %f11427;
	// end inline asm
	// begin inline asm
	fma.rn.f32 %f11443, %f16388, %f16389, %f11439;
	// end inline asm
	// begin inline asm
	fma.rn.f32 %f11447, %f16384, %f16389, %f11435;
	// end inline asm
	// begin inline asm
	fma.rn.f32 %f11451, %f16380, %f16385, %f11447;
	// end inline asm
	// begin inline asm
	fma.rn.f32 %f11455, %f16384, %f16385, %f11443;
	// end inline asm
	// begin inline asm
	fma.rn.f32 %f11459, %f16388, %f16389, %f11455;
	// end inline asm
	// begin inline asm
	fma.rn.f32 %f11463, %f16384, %f16389, %f11451;
	// end inline asm
	// begin inline asm
	fma.rn.f32 %f11467, %f16380, %f16385, %f11463;
	// end inline asm
	// begin inline asm
	fma.rn.f32 %f11471, %f16384, %f16385, %f11459;
	// end inline asm
	// begin inline asm
	fma.rn.f32 %f11475, %f16388, %f16389, %f11471;
	// end inline asm
	// begin inline asm
	fma.rn.f32 %f11479, %f16384, %f16389, %f11467;
	// end inline asm
	// begin inline asm
	fma.rn.f32 %f11483, %f16380, %f16385, %f11479;
	// end inline asm
	// begin inline asm
	fma.rn.f32 %f11487, %f16384, %f16385, %f11475;
	// end inline asm
	// begin inline asm
	fma.rn.f32 %f11491, %f16388, %f16389, %f11487;
	// end inline asm
	// begin inline asm
	fma.rn.f32 %f11495, %f16384, %f16389, %f11483;
	// end inline asm
	// begin inline asm
	fma.rn.f32 %f11499, %f16380, %f16385, %f11495;
	// end inline asm
	// begin inline asm
	fma.rn.f32 %f11503, %f16384, %f16385, %f11491;
	// end inline asm
	// begin inline asm
	fma.rn.f32 %f11507, %f16388, %f16389, %f11503;
	// end inline asm
	// begin inline asm
	fma.rn.f32 %f11511, %f16384, %f16389, %f11499;
	// end inline asm
	// begin inline asm
	fma.rn.f32 %f11515, %f16380, %f16385, %f11511;
	// end inline asm
	// begin inline asm
	fma.rn.f32 %f11519, %f16384, %f16385, %f11507;
	// end inline asm
	// begin inline asm
	fma.rn.f32 %f11523, %f16388, %f16389, %f11519;
	// end inline asm
	// begin inline asm
	fma.rn.f32 %f11527, %f16384, %f16389, %f11515;
	// end inline asm
	// begin inline asm
	fma.rn.f32 %f11531, %f16380, %f16385, %f11527;
	// end inline asm
	// begin inline asm
	fma.rn.f32 %f11535, %f16384, %f16385, %f11523;
	// end inline asm
	// begin inline asm
	fma.rn.f32 %f11539, %f16388, %f16389, %f11535;
	// end inline asm
	// begin inline asm
	fma.rn.f32 %f11543, %f16384, %f16389, %f11531;
	// end inline asm
	// begin inline asm
	fma.rn.f32 %f11547, %f16380, %f16385, %f11543;
	// end inline asm
	// begin inline asm
	fma.rn.f32 %f11551, %f16384, %f16385, %f11539;
	// end inline asm
	// begin inline asm
	fma.rn.f32 %f11555, %f16388, %f16389, %f11551;
	// end inline asm
	// begin inline asm
	fma.rn.f32 %f11559, %f16384, %f16389, %f11547;
	// end inline asm
	// begin inline asm
	fma.rn.f32 %f11563, %f16380, %f16385, %f11559;
	// end inline asm
	// begin inline asm
	fma.rn.f32 %f11567, %f16384, %f16385, %f11555;
	// end inline asm
	// begin inline asm
	fma.rn.f32 %f11571, %f16388, %f16389, %f11567;
	// end inline asm
	// begin inline asm
	fma.rn.f32 %f11575, %f16384, %f16389, %f11563;
	// end inline asm
	// begin inline asm
	fma.rn.f32 %f11579, %f16380, %f16385, %f11575;
	// end inline asm
	// begin inline asm
	fma.rn.f32 %f11583, %f16384, %f16385, %f11571;
	// end inline asm
	// begin inline asm
	fma.rn.f32 %f11587, %f16388, %f16389, %f11583;
	// end inline asm
	// begin inline asm
	fma.rn.f32 %f11591, %f16384, %f16389, %f11579;
	// end inline asm
	// begin inline asm
	fma.rn.f32 %f11595, %f16380, %f16385, %f11591;
	// end inline asm
	// begin inline asm
	fma.rn.f32 %f11599, %f16384, %f16385, %f11587;
	// end inline asm
	// begin inline asm
	fma.rn.f32 %f11603, %f16388, %f16389, %f11599;
	// end inline asm
	// begin inline asm
	fma.rn.f32 %f11607, %f16384, %f16389, %f11595;
	// end inline asm
	// begin inline asm
	fma.rn.f32 %f11611, %f16380, %f16385, %f11607;
	// end inline asm
	// begin inline asm
	fma.rn.f32 %f11615, %f16384, %f16385, %f11603;
	// end inline asm
	// begin inline asm
	fma.rn.f32 %f11619, %f16388, %f16389, %f11615;
	// end inline asm
	// begin inline asm
	fma.rn.f32 %f11623, %f16384, %f16389, %f11611;
	// end inline asm
	// begin inline asm
	fma.rn.f32 %f11627, %f16380, %f16385, %f11623;
	// end inline asm
	// begin inline asm
	fma.rn.f32 %f11631, %f16384, %f16385, %f11619;
	// end inline asm
	// begin inline asm
	fma.rn.f32 %f11635, %f16388, %f16389, %f11631;
	// end inline asm
	// begin inline asm
	fma.rn.f32 %f11639, %f16384, %f16389, %f11627;
	// end inline asm
	// begin inline asm
	fma.rn.f32 %f11643, %f16380, %f16385, %f11639;
	// end inline asm
	// begin inline asm
	fma.rn.f32 %f11647, %f16384, %f16385, %f11635;
	// end inline asm
	// begin inline asm
	fma.rn.f32 %f11651, %f16388, %f16389, %f11647;
	// end inline asm
	// begin inline asm
	fma.rn.f32 %f11655, %f16384, %f16389, %f11643;
	// end inline asm
	// begin inline asm
	fma.rn.f32 %f11659, %f16380, %f16385, %f11655;
	// end inline asm
	// begin inline asm
	fma.rn.f32 %f11663, %f16384, %f16385, %f11651;
	// end inline asm
	// begin inline asm
	fma.rn.f32 %f11667, %f16388, %f16389, %f11663;
	// end inline asm
	// begin inline asm
	fma.rn.f32 %f11671, %f16384, %f16389, %f11659;
	// end inline asm
	// begin inline asm
	fma.rn.f32 %f11675, %f16380, %f16385, %f11671;
	// end inline asm
	// begin inline asm
	fma.rn.f32 %f11679, %f16384, %f16385, %f11667;
	// end inline asm
	// begin inline asm
	fma.rn.f32 %f11683, %f16388, %f16389, %f11679;
	// end inline asm
	// begin inline asm
	fma.rn.f32 %f11687, %f16384, %f16389, %f11675;
	// end inline asm
	// begin inline asm
	fma.rn.f32 %f11691, %f16380, %f16385, %f11687;
	// end inline asm
	// begin inline asm
	fma.rn.f32 %f11695, %f16384, %f16385, %f11683;
	// end inline asm
	// begin inline asm
	fma.rn.f32 %f11699, %f16388, %f16389, %f11695;
	// end inline asm
	// begin inline asm
	fma.rn.f32 %f11703, %f16384, %f16389, %f11691;
	// end inline asm
	// begin inline asm
	fma.rn.f32 %f11707, %f16380, %f16385, %f11703;
	// end inline asm
	// begin inline asm
	fma.rn.f32 %f11711, %f16384, %f16385, %f11699;
	// end inline asm
	// begin inline asm
	fma.rn.f32 %f11715, %f16388, %f16389, %f11711;
	// end inline asm
	// begin inline asm
	fma.rn.f32 %f11719, %f16384, %f16389, %f11707;
	// end inline asm
	// begin inline asm
	fma.rn.f32 %f11723, %f16380, %f16385, %f11719;
	// end inline asm
	// begin inline asm
	fma.rn.f32 %f11727, %f16384, %f16385, %f11715;
	// end inline asm
	// begin inline asm
	fma.rn.f32 %f11731, %f16388, %f16389, %f11727;
	// end inline asm
	// begin inline asm
	fma.rn.f32 %f11735, %f16384, %f16389, %f11723;
	// end inline asm
	// begin inline asm
	fma.rn.f32 %f11739, %f16380, %f16385, %f11735;
	// end inline asm
	// begin inline asm
	fma.rn.f32 %f11743, %f16384, %f16385, %f11731;
	// end inline asm
	// begin inline asm
	fma.rn.f32 %f11747, %f16388, %f16389, %f11743;
	// end inline asm
	// begin inline asm
	fma.rn.f32 %f11751, %f16384, %f16389, %f11739;
	// end inline asm
	// begin inline asm
	fma.rn.f32 %f11755, %f16380, %f16385, %f11751;
	// end inline asm
	// begin inline asm
	fma.rn.f32 %f11759, %f16384, %f16385, %f11747;
	// end inline asm
	// begin inline asm
	fma.rn.f32 %f11763, %f16388, %f16389, %f11759;
	// end inline asm
	// begin inline asm
	fma.rn.f32 %f11767, %f16384, %f16389, %f11755;
	// end inline asm
	// begin inline asm
	fma.rn.f32 %f11771, %f16380, %f16385, %f11767;
	// end inline asm
	// begin inline asm
	fma.rn.f32 %f11775, %f16384, %f16385, %f11763;
	// end inline asm
	// begin inline asm
	fma.rn.f32 %f11779, %f16388, %f16389, %f11775;
	// end inline asm
	// begin inline asm
	fma.rn.f32 %f11783, %f16384, %f16389, %f11771;
	// end inline asm
	// begin inline asm
	fma.rn.f32 %f11787, %f16380, %f16385, %f11783;
	// end inline asm
	// begin inline asm
	fma.rn.f32 %f11791, %f16384, %f16385, %f11779;
	// end inline asm
	// begin inline asm
	fma.rn.f32 %f11795, %f16388, %f16389, %f11791;
	// end inline asm
	// begin inline asm
	fma.rn.f32 %f11799, %f16384, %f16389, %f11787;
	// end inline asm
	// begin inline asm
	fma.rn.f32 %f11803, %f16380, %f16385, %f11799;
	// end inline asm
	// begin inline asm
	fma.rn.f32 %f11807, %f16384, %f16385, %f11795;
	// end inline asm
	// begin inline asm
	fma.rn.f32 %f11811, %f16388, %f16389, %f11807;
	// end inline asm
	// begin inline asm
	fma.rn.f32 %f11815, %f16384, %f16389, %f11803;
	// end inline asm
	// begin inline asm
	fma.rn.f32 %f11819, %f16380, %f16385, %f11815;
	// end inline asm
	// begin inline asm
	fma.rn.f32 %f11823, %f16384, %f16385, %f11811;
	// end inline asm
	// begin inline asm
	fma.rn.f32 %f11827, %f16388, %f16389, %f11823;
	// end inline asm
	// begin inline asm
	fma.rn.f32 %f11831, %f16384, %f16389, %f11819;
	// end inline asm
	// begin inline asm
	fma.rn.f32 %f11835, %f16380, %f16385, %f11831;
	// end inline asm
	// begin inline asm
	fma.rn.f32 %f11839, %f16384, %f16385, %f11827;
	// end inline asm
	// begin inline asm
	fma.rn.f32 %f11843, %f16388, %f16389, %f11839;
	// end inline asm
	// begin inline asm
	fma.rn.f32 %f11847, %f16384, %f16389, %f11835;
	// end inline asm
	// begin inline asm
	fma.rn.f32 %f11851, %f16380, %f16385, %f11847;
	// end inline asm
	// begin inline asm
	fma.rn.f32 %f11855, %f16384, %f16385, %f11843;
	// end inline asm
	// begin inline asm
	fma.rn.f32 %f11859, %f16388, %f16389, %f11855;
	// end inline asm
	// begin inline asm
	fma.rn.f32 %f11863, %f16384, %f16389, %f11851;
	// end inline asm
	// begin inline asm
	fma.rn.f32 %f11867, %f16380, %f16385, %f11863;
	// end inline asm
	// begin inline asm
	fma.rn.f32 %f11871, %f16384, %f16385, %f11859;
	// end inline asm
	// begin inline asm
	fma.rn.f32 %f11875, %f16388, %f16389, %f11871;
	// end inline asm
	// begin inline asm
	fma.rn.f32 %f11879, %f16384, %f16389, %f11867;
	// end inline asm
	// begin inline asm
	fma.rn.f32 %f11883, %f16380, %f16385, %f11879;
	// end inline asm
	// begin inline asm
	fma.rn.f32 %f11887, %f16384, %f16385, %f11875;
	// end inline asm
	// begin inline asm
	fma.rn.f32 %f11891, %f16388, %f16389, %f11887;
	// end inline asm
	// begin inline asm
	fma.rn.f32 %f11895, %f16384, %f16389, %f11883;
	// end inline asm
	// begin inline asm
	fma.rn.f32 %f11899, %f16380, %f16385, %f11895;
	// end inline asm
	// begin inline asm
	fma.rn.f32 %f11903, %f16384, %f16385, %f11891;
	// end inline asm
	// begin inline asm
	fma.rn.f32 %f11907, %f16388, %f16389, %f11903;
	// end inline asm
	// begin inline asm
	fma.rn.f32 %f11911, %f16384, %f16389, %f11899;
	// end inline asm
	// begin inline asm
	fma.rn.f32 %f11915, %f16380, %f16385, %f11911;
	// end inline asm
	// begin inline asm
	fma.rn.f32 %f11919, %f16384, %f16385, %f11907;
	// end inline asm
	// begin inline asm
	fma.rn.f32 %f11923, %f16388, %f16389, %f11919;
	// end inline asm
	// begin inline asm
	fma.rn.f32 %f11927, %f16384, %f16389, %f11915;
	// end inline asm
	// begin inline asm
	fma.rn.f32 %f11931, %f16380, %f16385, %f11927;
	// end inline asm
	// begin inline asm
	fma.rn.f32 %f11935, %f16384, %f16385, %f11923;
	// end inline asm
	// begin inline asm
	fma.rn.f32 %f11939, %f16388, %f16389, %f11935;
	// end inline asm
	// begin inline asm
	fma.rn.f32 %f11943, %f16384, %f16389, %f11931;
	// end inline asm
	// begin inline asm
	fma.rn.f32 %f11947, %f16380, %f16385, %f11943;
	// end inline asm
	// begin inline asm
	fma.rn.f32 %f11951, %f16384, %f16385, %f11939;
	// end inline asm
	// begin inline asm
	fma.rn.f32 %f11955, %f16388, %f16389, %f11951;
	// end inline asm
	// begin inline asm
	fma.rn.f32 %f11959, %f16384, %f16389, %f11947;
	// end inline asm
	// begin inline asm
	fma.rn.f32 %f11963, %f16380, %f16385, %f11959;
	// end inline asm
	// begin inline asm
	fma.rn.f32 %f11967, %f16384, %f16385, %f11955;
	// end inline asm
	// begin inline asm
	fma.rn.f32 %f11971, %f16388, %f16389, %f11967;
	// end inline asm
	// begin inline asm
	fma.rn.f32 %f11975, %f16384, %f16389, %f11963;
	// end inline asm
	// begin inline asm
	fma.rn.f32 %f11979, %f16380, %f16385, %f11975;
	// end inline asm
	// begin inline asm
	fma.rn.f32 %f11983, %f16384, %f16385, %f11971;
	// end inline asm
	// begin inline asm
	fma.rn.f32 %f11987, %f16388, %f16389, %f11983;
	// end inline asm
	// begin inline asm
	fma.rn.f32 %f11991, %f16384, %f16389, %f11979;
	// end inline asm
	// begin inline asm
	fma.rn.f32 %f11995, %f16380, %f16385, %f11991;
	// end inline asm
	// begin inline asm
	fma.rn.f32 %f11999, %f16384, %f16385, %f11987;
	// end inline asm
	// begin inline asm
	fma.rn.f32 %f12003, %f16388, %f16389, %f11999;
	// end inline asm
	// begin inline asm
	fma.rn.f32 %f12007, %f16384, %f16389, %f11995;
	// end inline asm
	// begin inline asm
	fma.rn.f32 %f12011, %f16380, %f16385, %f12007;
	// end inline asm
	// begin inline asm
	fma.rn.f32 %f12015, %f16384, %f16385, %f12003;
	// end inline asm
	// begin inline asm
	fma.rn.f32 %f12019, %f16388, %f16389, %f12015;
	// end inline asm
	// begin inline asm
	fma.rn.f32 %f12023, %f16384, %f16389, %f12011;
	// end inline asm
	// begin inline asm
	fma.rn.f32 %f12027, %f16380, %f16385, %f12023;
	// end inline asm
	// begin inline asm
	fma.rn.f32 %f12031, %f16384, %f16385, %f12019;
	// end inline asm
	// begin inline asm
	fma.rn.f32 %f12035, %f16388, %f16389, %f12031;
	// end inline asm
	// begin inline asm
	fma.rn.f32 %f12039, %f16384, %f16389, %f12027;
	// end inline asm
	// begin inline asm
	fma.rn.f32 %f12043, %f16380, %f16385, %f12039;
	// end inline asm
	// begin inline asm
	fma.rn.f32 %f12047, %f16384, %f16385, %f12035;
	// end inline asm
	// begin inline asm
	fma.rn.f32 %f12051, %f16388, %f16389, %f12047;
	// end inline asm
	// begin inline asm
	fma.rn.f32 %f12055, %f16384, %f16389, %f12043;
	// end inline asm
	// begin inline asm
	fma.rn.f32 %f12059, %f16380, %f16385, %f12055;
	// end inline asm
	// begin inline asm
	fma.rn.f32 %f12063, %f16384, %f16385, %f12051;
	// end inline asm
	// begin inline asm
	fma.rn.f32 %f12067, %f16388, %f16389, %f12063;
	// end inline asm
	// begin inline asm
	fma.rn.f32 %f12071, %f16384, %f16389, %f12059;
	// end inline asm
	// begin inline asm
	fma.rn.f32 %f12075, %f16380, %f16385, %f12071;
	// end inline asm
	// begin inline asm
	fma.rn.f32 %f12079, %f16384, %f16385, %f12067;
	// end inline asm
	// begin inline asm
	fma.rn.f32 %f12083, %f16388, %f16389, %f12079;
	// end inline asm
	// begin inline asm
	fma.rn.f32 %f12087, %f16384, %f16389, %f12075;
	// end inline asm
	// begin inline asm
	fma.rn.f32 %f12091, %f16380, %f16385, %f12087;
	// end inline asm
	// begin inline asm
	fma.rn.f32 %f12095, %f16384, %f16385, %f12083;
	// end inline asm
	// begin inline asm
	fma.rn.f32 %f12099, %f16388, %f16389, %f12095;
	// end inline asm
	// begin inline asm
	fma.rn.f32 %f12103, %f16384, %f16389, %f12091;
	// end inline asm
	// begin inline asm
	fma.rn.f32 %f12107, %f16380, %f16385, %f12103;
	// end inline asm
	// begin inline asm
	fma.rn.f32 %f12111, %f16384, %f16385, %f12099;
	// end inline asm
	// begin inline asm
	fma.rn.f32 %f12115, %f16388, %f16389, %f12111;
	// end inline asm
	// begin inline asm
	fma.rn.f32 %f12119, %f16384, %f16389, %f12107;
	// end inline asm
	// begin inline asm
	fma.rn.f32 %f12123, %f16380, %f16385, %f12119;
	// end inline asm
	// begin inline asm
	fma.rn.f32 %f12127, %f16384, %f16385, %f12115;
	// end inline asm
	// begin inline asm
	fma.rn.f32 %f12131, %f16388, %f16389, %f12127;
	// end inline asm
	// begin inline asm
	fma.rn.f32 %f12135, %f16384, %f16389, %f12123;
	// end inline asm
	// begin inline asm
	fma.rn.f32 %f12139, %f16380, %f16385, %f12135;
	// end inline asm
	// begin inline asm
	fma.rn.f32 %f12143, %f16384, %f16385, %f12131;
	// end inline asm
	// begin inline asm
	fma.rn.f32 %f12147, %f16388, %f16389, %f12143;
	// end inline asm
	// begin inline asm
	fma.rn.f32 %f12151, %f16384, %f16389, %f12139;
	// end inline asm
	// begin inline asm
	fma.rn.f32 %f12155, %f16380, %f16385, %f12151;
	// end inline asm
	// begin inline asm
	fma.rn.f32 %f12159, %f16384, %f16385, %f12147;
	// end inline asm
	// begin inline asm
	fma.rn.f32 %f12163, %f16388, %f16389, %f12159;
	// end inline asm
	// begin inline asm
	fma.rn.f32 %f12167, %f16384, %f16389, %f12155;
	// end inline asm
	// begin inline asm
	fma.rn.f32 %f12171, %f16380, %f16385, %f12167;
	// end inline asm
	// begin inline asm
	fma.rn.f32 %f12175, %f16384, %f16385, %f12163;
	// end inline asm
	// begin inline asm
	fma.rn.f32 %f12179, %f16388, %f16389, %f12175;
	// end inline asm
	// begin inline asm
	fma.rn.f32 %f12183, %f16384, %f16389, %f12171;
	// end inline asm
	// begin inline asm
	fma.rn.f32 %f12187, %f16380, %f16385, %f12183;
	// end inline asm
	// begin inline asm
	fma.rn.f32 %f12191, %f16384, %f16385, %f12179;
	// end inline asm
	// begin inline asm
	fma.rn.f32 %f12195, %f16388, %f16389, %f12191;
	// end inline asm
	// begin inline asm
	fma.rn.f32 %f12199, %f16384, %f16389, %f12187;
	// end inline asm
	// begin inline asm
	fma.rn.f32 %f12203, %f16380, %f16385, %f12199;
	// end inline asm
	// begin inline asm
	fma.rn.f32 %f12207, %f16384, %f16385, %f12195;
	// end inline asm
	// begin inline asm
	fma.rn.f32 %f12211, %f16388, %f16389, %f12207;
	// end inline asm
	// begin inline asm
	fma.rn.f32 %f12215, %f16384, %f16389, %f12203;
	// end inline asm
	// begin inline asm
	fma.rn.f32 %f12219, %f16380, %f16385, %f12215;
	// end inline asm
	// begin inline asm
	fma.rn.f32 %f12223, %f16384, %f16385, %f12211;
	// end inline asm
	// begin inline asm
	fma.rn.f32 %f12227, %f16388, %f16389, %f12223;
	// end inline asm
	// begin inline asm
	fma.rn.f32 %f12231, %f16384, %f16389, %f12219;
	// end inline asm
	// begin inline asm
	fma.rn.f32 %f12235, %f16380, %f16385, %f12231;
	// end inline asm
	// begin inline asm
	fma.rn.f32 %f12239, %f16384, %f16385, %f12227;
	// end inline asm
	// begin inline asm
	fma.rn.f32 %f12243, %f16388, %f16389, %f12239;
	// end inline asm
	// begin inline asm
	fma.rn.f32 %f12247, %f16384, %f16389, %f12235;
	// end inline asm
	// begin inline asm
	fma.rn.f32 %f12251, %f16380, %f16385, %f12247;
	// end inline asm
	// begin inline asm
	fma.rn.f32 %f12255, %f16384, %f16385, %f12243;
	// end inline asm
	// begin inline asm
	fma.rn.f32 %f12259, %f16388, %f16389, %f12255;
	// end inline asm
	// begin inline asm
	fma.rn.f32 %f12263, %f16384, %f16389, %f12251;
	// end inline asm
	// begin inline asm
	fma.rn.f32 %f12267, %f16380, %f16385, %f12263;
	// end inline asm
	// begin inline asm
	fma.rn.f32 %f12271, %f16384, %f16385, %f12259;
	// end inline asm
	// begin inline asm
	fma.rn.f32 %f12275, %f16388, %f16389, %f12271;
	// end inline asm
	// begin inline asm
	fma.rn.f32 %f12279, %f16384, %f16389, %f12267;
	// end inline asm
	// begin inline asm
	fma.rn.f32 %f12283, %f16380, %f16385, %f12279;
	// end inline asm
	// begin inline asm
	fma.rn.f32 %f12287, %f16384, %f16385, %f12275;
	// end inline asm
	// begin inline asm
	fma.rn.f32 %f12291, %f16388, %f16389, %f12287;
	// end inline asm
	// begin inline asm
	fma.rn.f32 %f12295, %f16384, %f16389, %f12283;
	// end inline asm
	// begin inline asm
	fma.rn.f32 %f12299, %f16380, %f16385, %f12295;
	// end inline asm
	// begin inline asm
	fma.rn.f32 %f12303, %f16384, %f16385, %f12291;
	// end inline asm
	// begin inline asm
	fma.rn.f32 %f12307, %f16388, %f16389, %f12303;
	// end inline asm
	// begin inline asm
	fma.rn.f32 %f12311, %f16384, %f16389, %f12299;
	// end inline asm
	// begin inline asm
	fma.rn.f32 %f12315, %f16380, %f16385, %f12311;
	// end inline asm
	// begin inline asm
	fma.rn.f32 %f12319, %f16384, %f16385, %f12307;
	// end inline asm
	// begin inline asm
	fma.rn.f32 %f12323, %f16388, %f16389, %f12319;
	// end inline asm
	// begin inline asm
	fma.rn.f32 %f12327, %f16384, %f16389, %f12315;
	// end inline asm
	// begin inline asm
	fma.rn.f32 %f12331, %f16380, %f16385, %f12327;
	// end inline asm
	// begin inline asm
	fma.rn.f32 %f12335, %f16384, %f16385, %f12323;
	// end inline asm
	// begin inline asm
	fma.rn.f32 %f12339, %f16388, %f16389, %f12335;
	// end inline asm
	// begin inline asm
	fma.rn.f32 %f12343, %f16384, %f16389, %f12331;
	// end inline asm
	// begin inline asm
	fma.rn.f32 %f12347, %f16380, %f16385, %f12343;
	// end inline asm
	// begin inline asm
	fma.rn.f32 %f12351, %f16384, %f16385, %f12339;
	// end inline asm
	// begin inline asm
	fma.rn.f32 %f12355, %f16388, %f16389, %f12351;
	// end inline asm
	// begin inline asm
	fma.rn.f32 %f12359, %f16384, %f16389, %f12347;
	// end inline asm
	// begin inline asm
	fma.rn.f32 %f12363, %f16380, %f16385, %f12359;
	// end inline asm
	// begin inline asm
	fma.rn.f32 %f12367, %f16384, %f16385, %f12355;
	// end inline asm
	// begin inline asm
	fma.rn.f32 %f12371, %f16388, %f16389, %f12367;
	// end inline asm
	// begin inline asm
	fma.rn.f32 %f12375, %f16384, %f16389, %f12363;
	// end inline asm
	// begin inline asm
	fma.rn.f32 %f12379, %f16380, %f16385, %f12375;
	// end inline asm
	// begin inline asm
	fma.rn.f32 %f12383, %f16384, %f16385, %f12371;
	// end inline asm
	// begin inline asm
	fma.rn.f32 %f12387, %f16388, %f16389, %f12383;
	// end inline asm
	// begin inline asm
	fma.rn.f32 %f12391, %f16384, %f16389, %f12379;
	// end inline asm
	// begin inline asm
	fma.rn.f32 %f12395, %f16380, %f16385, %f12391;
	// end inline asm
	// begin inline asm
	fma.rn.f32 %f12399, %f16384, %f16385, %f12387;
	// end inline asm
	// begin inline asm
	fma.rn.f32 %f12403, %f16388, %f16389, %f12399;
	// end inline asm
	// begin inline asm
	fma.rn.f32 %f12407, %f16384, %f16389, %f12395;
	// end inline asm
	// begin inline asm
	fma.rn.f32 %f12411, %f16380, %f16385, %f12407;
	// end inline asm
	// begin inline asm
	fma.rn.f32 %f12415, %f16384, %f16385, %f12403;
	// end inline asm
	// begin inline asm
	fma.rn.f32 %f12419, %f16388, %f16389, %f12415;
	// end inline asm
	// begin inline asm
	fma.rn.f32 %f12423, %f16384, %f16389, %f12411;
	// end inline asm
	// begin inline asm
	fma.rn.f32 %f12427, %f16380, %f16385, %f12423;
	// end inline asm
	// begin inline asm
	fma.rn.f32 %f12431, %f16384, %f16385, %f12419;
	// end inline asm
	// begin inline asm
	fma.rn.f32 %f12435, %f16388, %f16389, %f12431;
	// end inline asm
	// begin inline asm
	fma.rn.f32 %f12439, %f16384, %f16389, %f12427;
	// end inline asm
	// begin inline asm
	fma.rn.f32 %f12443, %f16380, %f16385, %f12439;
	// end inline asm
	// begin inline asm
	fma.rn.f32 %f12447, %f16384, %f16385, %f12435;
	// end inline asm
	// begin inline asm
	fma.rn.f32 %f12451, %f16388, %f16389, %f12447;
	// end inline asm
	// begin inline asm
	fma.rn.f32 %f12455, %f16384, %f16389, %f12443;
	// end inline asm
	// begin inline asm
	fma.rn.f32 %f12459, %f16380, %f16385, %f12455;
	// end inline asm
	// begin inline asm
	fma.rn.f32 %f12463, %f16384, %f16385, %f12451;
	// end inline asm
	// begin inline asm
	fma.rn.f32 %f12467, %f16388, %f16389, %f12463;
	// end inline asm
	// begin inline asm
	fma.rn.f32 %f12471, %f16384, %f16389, %f12459;
	// end inline asm
	// begin inline asm
	fma.rn.f32 %f12475, %f16380, %f16385, %f12471;
	// end inline asm
	// begin inline asm
	fma.rn.f32 %f12479, %f16384, %f16385, %f12467;
	// end inline asm
	// begin inline asm
	fma.rn.f32 %f12483, %f16388, %f16389, %f12479;
	// end inline asm
	// begin inline asm
	fma.rn.f32 %f12487, %f16384, %f16389, %f12475;
	// end inline asm
	// begin inline asm
	fma.rn.f32 %f12491, %f16380, %f16385, %f12487;
	// end inline asm
	// begin inline asm
	fma.rn.f32 %f12495, %f16384, %f16385, %f12483;
	// end inline asm
	// begin inline asm
	fma.rn.f32 %f12499, %f16388, %f16389, %f12495;
	// end inline asm
	// begin inline asm
	fma.rn.f32 %f12503, %f16384, %f16389, %f12491;
	// end inline asm
	// begin inline asm
	fma.rn.f32 %f12507, %f16380, %f16385, %f12503;
	// end inline asm
	// begin inline asm
	fma.rn.f32 %f12511, %f16384, %f16385, %f12499;
	// end inline asm
	// begin inline asm
	fma.rn.f32 %f12515, %f16388, %f16389, %f12511;
	// end inline asm
	// begin inline asm
	fma.rn.f32 %f12519, %f16384, %f16389, %f12507;
	// end inline asm
	// begin inline asm
	fma.rn.f32 %f12523, %f16380, %f16385, %f12519;
	// end inline asm
	// begin inline asm
	fma.rn.f32 %f12527, %f16384, %f16385, %f12515;
	// end inline asm
	// begin inline asm
	fma.rn.f32 %f12531, %f16388, %f16389, %f12527;
	// end inline asm
	// begin inline asm
	fma.rn.f32 %f12535, %f16384, %f16389, %f12523;
	// end inline asm
	// begin inline asm
	fma.rn.f32 %f12539, %f16380, %f16385, %f12535;
	// end inline asm
	// begin inline asm
	fma.rn.f32 %f12543, %f16384, %f16385, %f12531;
	// end inline asm
	// begin inline asm
	fma.rn.f32 %f12547, %f16388, %f16389, %f12543;
	// end inline asm
	// begin inline asm
	fma.rn.f32 %f12551, %f16384, %f16389, %f12539;
	// end inline asm
	// begin inline asm
	fma.rn.f32 %f12555, %f16380, %f16385, %f12551;
	// end inline asm
	// begin inline asm
	fma.rn.f32 %f12559, %f16384, %f16385, %f12547;
	// end inline asm
	// begin inline asm
	fma.rn.f32 %f12563, %f16388, %f16389, %f12559;
	// end inline asm
	// begin inline asm
	fma.rn.f32 %f12567, %f16384, %f16389, %f12555;
	// end inline asm
	// begin inline asm
	fma.rn.f32 %f12571, %f16380, %f16385, %f12567;
	// end inline asm
	// begin inline asm
	fma.rn.f32 %f12575, %f16384, %f16385, %f12563;
	// end inline asm
	// begin inline asm
	fma.rn.f32 %f12579, %f16388, %f16389, %f12575;
	// end inline asm
	// begin inline asm
	fma.rn.f32 %f12583, %f16384, %f16389, %f12571;
	// end inline asm
	// begin inline asm
	fma.rn.f32 %f12587, %f16380, %f16385, %f12583;
	// end inline asm
	// begin inline asm
	fma.rn.f32 %f12591, %f16384, %f16385, %f12579;
	// end inline asm
	// begin inline asm
	fma.rn.f32 %f12595, %f16388, %f16389, %f12591;
	// end inline asm
	// begin inline asm
	fma.rn.f32 %f12599, %f16384, %f16389, %f12587;
	// end inline asm
	// begin inline asm
	fma.rn.f32 %f12603, %f16380, %f16385, %f12599;
	// end inline asm
	// begin inline asm
	fma.rn.f32 %f12607, %f16384, %f16385, %f12595;
	// end inline asm
	// begin inline asm
	fma.rn.f32 %f12611, %f16388, %f16389, %f12607;
	// end inline asm
	// begin inline asm
	fma.rn.f32 %f12615, %f16384, %f16389, %f12603;
	// end inline asm
	// begin inline asm
	fma.rn.f32 %f12619, %f16380, %f16385, %f12615;
	// end inline asm
	// begin inline asm
	fma.rn.f32 %f12623, %f16384, %f16385, %f12611;
	// end inline asm
	// begin inline asm
	fma.rn.f32 %f12627, %f16388, %f16389, %f12623;
	// end inline asm
	// begin inline asm
	fma.rn.f32 %f12631, %f16384, %f16389, %f12619;
	// end inline asm
	// begin inline asm
	fma.rn.f32 %f12635, %f16380, %f16385, %f12631;
	// end inline asm
	// begin inline asm
	fma.rn.f32 %f12639, %f16384, %f16385, %f12627;
	// end inline asm
	// begin inline asm
	fma.rn.f32 %f12643, %f16388, %f16389, %f12639;
	// end inline asm
	// begin inline asm
	fma.rn.f32 %f12647, %f16384, %f16389, %f12635;
	// end inline asm
	// begin inline asm
	fma.rn.f32 %f12651, %f16380, %f16385, %f12647;
	// end inline asm
	// begin inline asm
	fma.rn.f32 %f12655, %f16384, %f16385, %f12643;
	// end inline asm
	// begin inline asm
	fma.rn.f32 %f12659, %f16388, %f16389, %f12655;
	// end inline asm
	// begin inline asm
	fma.rn.f32 %f12663, %f16384, %f16389, %f12651;
	// end inline asm
	// begin inline asm
	fma.rn.f32 %f12667, %f16380, %f16385, %f12663;
	// end inline asm
	// begin inline asm
	fma.rn.f32 %f12671, %f16384, %f16385, %f12659;
	// end inline asm
	// begin inline asm
	fma.rn.f32 %f12675, %f16388, %f16389, %f12671;
	// end inline asm
	// begin inline asm
	fma.rn.f32 %f12679, %f16384, %f16389, %f12667;
	// end inline asm
	// begin inline asm
	fma.rn.f32 %f12683, %f16380, %f16385, %f12679;
	// end inline asm
	// begin inline asm
	fma.rn.f32 %f12687, %f16384, %f16385, %f12675;
	// end inline asm
	// begin inline asm
	fma.rn.f32 %f12691, %f16388, %f16389, %f12687;
	// end inline asm
	// begin inline asm
	fma.rn.f32 %f12695, %f16384, %f16389, %f12683;
	// end inline asm
	// begin inline asm
	fma.rn.f32 %f12699, %f16380, %f16385, %f12695;
	// end inline asm
	// begin inline asm
	fma.rn.f32 %f12703, %f16384, %f16385, %f12691;
	// end inline asm
	// begin inline asm
	fma.rn.f32 %f12707, %f16388, %f16389, %f12703;
	// end inline asm
	// begin inline asm
	fma.rn.f32 %f12711, %f16384, %f16389, %f12699;
	// end inline asm
	// begin inline asm
	fma.rn.f32 %f12715, %f16380, %f16385, %f12711;
	// end inline asm
	// begin inline asm
	fma.rn.f32 %f12719, %f16384, %f16385, %f12707;
	// end inline asm
	// begin inline asm
	fma.rn.f32 %f12723, %f16388, %f16389, %f12719;
	// end inline asm
	// begin inline asm
	fma.rn.f32 %f12727, %f16384, %f16389, %f12715;
	// end inline asm
	// begin inline asm
	fma.rn.f32 %f12731, %f16380, %f16385, %f12727;
	// end inline asm
	// begin inline asm
	fma.rn.f32 %f12735, %f16384, %f16385, %f12723;
	// end inline asm
	// begin inline asm
	fma.rn.f32 %f12739, %f16388, %f16389, %f12735;
	// end inline asm
	// begin inline asm
	fma.rn.f32 %f12743, %f16384, %f16389, %f12731;
	// end inline asm
	// begin inline asm
	fma.rn.f32 %f12747, %f16380, %f16385, %f12743;
	// end inline asm
	// begin inline asm
	fma.rn.f32 %f12751, %f16384, %f16385, %f12739;
	// end inline asm
	// begin inline asm
	fma.rn.f32 %f12755, %f16388, %f16389, %f12751;
	// end inline asm
	// begin inline asm
	fma.rn.f32 %f12759, %f16384, %f16389, %f12747;
	// end inline asm
	// begin inline asm
	fma.rn.f32 %f12763, %f16380, %f16385, %f12759;
	// end inline asm
	// begin inline asm
	fma.rn.f32 %f12767, %f16384, %f16385, %f12755;
	// end inline asm
	// begin inline asm
	fma.rn.f32 %f12771, %f16388, %f16389, %f12767;
	// end inline asm
	// begin inline asm
	fma.rn.f32 %f12775, %f16384, %f16389, %f12763;
	// end inline asm
	// begin inline asm
	fma.rn.f32 %f12779, %f16380, %f16385, %f12775;
	// end inline asm
	// begin inline asm
	fma.rn.f32 %f12783, %f16384, %f16385, %f12771;
	// end inline asm
	// begin inline asm
	fma.rn.f32 %f12787, %f16388, %f16389, %f12783;
	// end inline asm
	// begin inline asm
	fma.rn.f32 %f12791, %f16384, %f16389, %f12779;
	// end inline asm
	// begin inline asm
	fma.rn.f32 %f12795, %f16380, %f16385, %f12791;
	// end inline asm
	// begin inline asm
	fma.rn.f32 %f12799, %f16384, %f16385, %f12787;
	// end inline asm
	// begin inline asm
	fma.rn.f32 %f12803, %f16388, %f16389, %f12799;
	// end inline asm
	// begin inline asm
	fma.rn.f32 %f12807, %f16384, %f16389, %f12795;
	// end inline asm
	// begin inline asm
	fma.rn.f32 %f12811, %f16380, %f16385, %f12807;
	// end inline asm
	// begin inline asm
	fma.rn.f32 %f12815, %f16384, %f16385, %f12803;
	// end inline asm
	// begin inline asm
	fma.rn.f32 %f12819, %f16388, %f16389, %f12815;
	// end inline asm
	// begin inline asm
	fma.rn.f32 %f12823, %f16384, %f16389, %f12811;
	// end inline asm
	// begin inline asm
	fma.rn.f32 %f12827, %f16380, %f16385, %f12823;
	// end inline asm
	// begin inline asm
	fma.rn.f32 %f12831, %f16384, %f16385, %f12819;
	// end inline asm
	// begin inline asm
	fma.rn.f32 %f12835, %f16388, %f16389, %f12831;
	// end inline asm
	// begin inline asm
	fma.rn.f32 %f12839, %f16384, %f16389, %f12827;
	// end inline asm
	// begin inline asm
	fma.rn.f32 %f12843, %f16380, %f16385, %f12839;
	// end inline asm
	// begin inline asm
	fma.rn.f32 %f12847, %f16384, %f16385, %f12835;
	// end inline asm
	// begin inline asm
	fma.rn.f32 %f12851, %f16388, %f16389, %f12847;
	// end inline asm
	// begin inline asm
	fma.rn.f32 %f12855, %f16384, %f16389, %f12843;
	// end inline asm
	// begin inline asm
	fma.rn.f32 %f12859, %f16380, %f16385, %f12855;
	// end inline asm
	// begin inline asm
	fma.rn.f32 %f12863, %f16384, %f16385, %f12851;
	// end inline asm
	// begin inline asm
	fma.rn.f32 %f12867, %f16388, %f16389, %f12863;
	// end inline asm
	// begin inline asm
	fma.rn.f32 %f12871, %f16384, %f16389, %f12859;
	// end inline asm
	// begin inline asm
	fma.rn.f32 %f12875, %f16380, %f16385, %f12871;
	// end inline asm
	// begin inline asm
	fma.rn.f32 %f12879, %f16384, %f16385, %f12867;
	// end inline asm
	// begin inline asm
	fma.rn.f32 %f12883, %f16388, %f16389, %f12879;
	// end inline asm
	// begin inline asm
	fma.rn.f32 %f12887, %f16384, %f16389, %f12875;
	// end inline asm
	// begin inline asm
	fma.rn.f32 %f12891, %f16380, %f16385, %f12887;
	// end inline asm
	// begin inline asm
	fma.rn.f32 %f12895, %f16384, %f16385, %f12883;
	// end inline asm
	// begin inline asm
	fma.rn.f32 %f12899, %f16388, %f16389, %f12895;
	// end inline asm
	// begin inline asm
	fma.rn.f32 %f12903, %f16384, %f16389, %f12891;
	// end inline asm
	// begin inline asm
	fma.rn.f32 %f12907, %f16380, %f16385, %f12903;
	// end inline asm
	// begin inline asm
	fma.rn.f32 %f12911, %f16384, %f16385, %f12899;
	// end inline asm
	// begin inline asm
	fma.rn.f32 %f12915, %f16388, %f16389, %f12911;
	// end inline asm
	// begin inline asm
	fma.rn.f32 %f12919, %f16384, %f16389, %f12907;
	// end inline asm
	// begin inline asm
	fma.rn.f32 %f12923, %f16380, %f16385, %f12919;
	// end inline asm
	// begin inline asm
	fma.rn.f32 %f12927, %f16384, %f16385, %f12915;
	// end inline asm
	// begin inline asm
	fma.rn.f32 %f12931, %f16388, %f16389, %f12927;
	// end inline asm
	// begin inline asm
	fma.rn.f32 %f12935, %f16384, %f16389, %f12923;
	// end inline asm
	// begin inline asm
	fma.rn.f32 %f12939, %f16380, %f16385, %f12935;
	// end inline asm
	// begin inline asm
	fma.rn.f32 %f12943, %f16384, %f16385, %f12931;
	// end inline asm
	// begin inline asm
	fma.rn.f32 %f12947, %f16388, %f16389, %f12943;
	// end inline asm
	// begin inline asm
	fma.rn.f32 %f12951, %f16384, %f16389, %f12939;
	// end inline asm
	// begin inline asm
	fma.rn.f32 %f12955, %f16380, %f16385, %f12951;
	// end inline asm
	// begin inline asm
	fma.rn.f32 %f12959, %f16384, %f16385, %f12947;
	// end inline asm
	// begin inline asm
	fma.rn.f32 %f12963, %f16388, %f16389, %f12959;
	// end inline asm
	// begin inline asm
	fma.rn.f32 %f12967, %f16384, %f16389, %f12955;
	// end inline asm
	// begin inline asm
	fma.rn.f32 %f12971, %f16380, %f16385, %f12967;
	// end inline asm
	// begin inline asm
	fma.rn.f32 %f12975, %f16384, %f16385, %f12963;
	// end inline asm
	// begin inline asm
	fma.rn.f32 %f12979, %f16388, %f16389, %f12975;
	// end inline asm
	// begin inline asm
	fma.rn.f32 %f12983, %f16384, %f16389, %f12971;
	// end inline asm
	// begin inline asm
	fma.rn.f32 %f12987, %f16380, %f16385, %f12983;
	// end inline asm
	// begin inline asm
	fma.rn.f32 %f12991, %f16384, %f16385, %f12979;
	// end inline asm
	// begin inline asm
	fma.rn.f32 %f12995, %f16388, %f16389, %f12991;
	// end inline asm
	// begin inline asm
	fma.rn.f32 %f12999, %f16384, %f16389, %f12987;
	// end inline asm
	// begin inline asm
	fma.rn.f32 %f13003, %f16380, %f16385, %f12999;
	// end inline asm
	// begin inline asm
	fma.rn.f32 %f13007, %f16384, %f16385, %f12995;
	// end inline asm
	// begin inline asm
	fma.rn.f32 %f13011, %f16388, %f16389, %f13007;
	// end inline asm
	// begin inline asm
	fma.rn.f32 %f13015, %f16384, %f16389, %f13003;
	// end inline asm
	// begin inline asm
	fma.rn.f32 %f13019, %f16380, %f16385, %f13015;
	// end inline asm
	// begin inline asm
	fma.rn.f32 %f13023, %f16384, %f16385, %f13011;
	// end inline asm
	// begin inline asm
	fma.rn.f32 %f13027, %f16388, %f16389, %f13023;
	// end inline asm
	// begin inline asm
	fma.rn.f32 %f13031, %f16384, %f16389, %f13019;
	// end inline asm
	// begin inline asm
	fma.rn.f32 %f13035, %f16380, %f16385, %f13031;
	// end inline asm
	// begin inline asm
	fma.rn.f32 %f13039, %f16384, %f16385, %f13027;
	// end inline asm
	// begin inline asm
	fma.rn.f32 %f13043, %f16388, %f16389, %f13039;
	// end inline asm
	// begin inline asm
	fma.rn.f32 %f13047, %f16384, %f16389, %f13035;
	// end inline asm
	// begin inline asm
	fma.rn.f32 %f13051, %f16380, %f16385, %f13047;
	// end inline asm
	// begin inline asm
	fma.rn.f32 %f13055, %f16384, %f16385, %f13043;
	// end inline asm
	// begin inline asm
	fma.rn.f32 %f13059, %f16388, %f16389, %f13055;
	// end inline asm
	// begin inline asm
	fma.rn.f32 %f13063, %f16384, %f16389, %f13051;
	// end inline asm
	// begin inline asm
	fma.rn.f32 %f13067, %f16380, %f16385, %f13063;
	// end inline asm
	// begin inline asm
	fma.rn.f32 %f13071, %f16384, %f16385, %f13059;
	// end inline asm
	// begin inline asm
	fma.rn.f32 %f13075, %f16388, %f16389, %f13071;
	// end inline asm
	// begin inline asm
	fma.rn.f32 %f13079, %f16384, %f16389, %f13067;
	// end inline asm
	// begin inline asm
	fma.rn.f32 %f13083, %f16380, %f16385, %f13079;
	// end inline asm
	// begin inline asm
	fma.rn.f32 %f13087, %f16384, %f16385, %f13075;
	// end inline asm
	// begin inline asm
	fma.rn.f32 %f13091, %f16388, %f16389, %f13087;
	// end inline asm
	// begin inline asm
	fma.rn.f32 %f13095, %f16384, %f16389, %f13083;
	// end inline asm
	// begin inline asm
	fma.rn.f32 %f13099, %f16380, %f16385, %f13095;
	// end inline asm
	// begin inline asm
	fma.rn.f32 %f13103, %f16384, %f16385, %f13091;
	// end inline asm
	// begin inline asm
	fma.rn.f32 %f13107, %f16388, %f16389, %f13103;
	// end inline asm
	// begin inline asm
	fma.rn.f32 %f13111, %f16384, %f16389, %f13099;
	// end inline asm
	// begin inline asm
	fma.rn.f32 %f13115, %f16380, %f16385, %f13111;
	// end inline asm
	// begin inline asm
	fma.rn.f32 %f13119, %f16384, %f16385, %f13107;
	// end inline asm
	// begin inline asm
	fma.rn.f32 %f13123, %f16388, %f16389, %f13119;
	// end inline asm
	// begin inline asm
	fma.rn.f32 %f13127, %f16384, %f16389, %f13115;
	// end inline asm
	// begin inline asm
	fma.rn.f32 %f13131, %f16380, %f16385, %f13127;
	// end inline asm
	// begin inline asm
	fma.rn.f32 %f13135, %f16384, %f16385, %f13123;
	// end inline asm
	// begin inline asm
	fma.rn.f32 %f13139, %f16388, %f16389, %f13135;
	// end inline asm
	// begin inline asm
	fma.rn.f32 %f13143, %f16384, %f16389, %f13131;
	// end inline asm
	// begin inline asm
	fma.rn.f32 %f13147, %f16380, %f16385, %f13143;
	// end inline asm
	// begin inline asm
	fma.rn.f32 %f13151, %f16384, %f16385, %f13139;
	// end inline asm
	// begin inline asm
	fma.rn.f32 %f13155, %f16388, %f16389, %f13151;
	// end inline asm
	// begin inline asm
	fma.rn.f32 %f13159, %f16384, %f16389, %f13147;
	// end inline asm
	// begin inline asm
	fma.rn.f32 %f13163, %f16380, %f16385, %f13159;
	// end inline asm
	// begin inline asm
	fma.rn.f32 %f13167, %f16384, %f16385, %f13155;
	// end inline asm
	// begin inline asm
	fma.rn.f32 %f13171, %f16388, %f16389, %f13167;
	// end inline asm
	// begin inline asm
	fma.rn.f32 %f13175, %f16384, %f16389, %f13163;
	// end inline asm
	// begin inline asm
	fma.rn.f32 %f13179, %f16380, %f16385, %f13175;
	// end inline asm
	// begin inline asm
	fma.rn.f32 %f13183, %f16384, %f16385, %f13171;
	// end inline asm
	// begin inline asm
	fma.rn.f32 %f13187, %f16388, %f16389, %f13183;
	// end inline asm
	// begin inline asm
	fma.rn.f32 %f13191, %f16384, %f16389, %f13179;
	// end inline asm
	// begin inline asm
	fma.rn.f32 %f13195, %f16380, %f16385, %f13191;
	// end inline asm
	// begin inline asm
	fma.rn.f32 %f13199, %f16384, %f16385, %f13187;
	// end inline asm
	// begin inline asm
	fma.rn.f32 %f13203, %f16388, %f16389, %f13199;
	// end inline asm
	// begin inline asm
	fma.rn.f32 %f13207, %f16384, %f16389, %f13195;
	// end inline asm
	// begin inline asm
	fma.rn.f32 %f13211, %f16380, %f16385, %f13207;
	// end inline asm
	// begin inline asm
	fma.rn.f32 %f13215, %f16384, %f16385, %f13203;
	// end inline asm
	// begin inline asm
	fma.rn.f32 %f13219, %f16388, %f16389, %f13215;
	// end inline asm
	// begin inline asm
	fma.rn.f32 %f13223, %f16384, %f16389, %f13211;
	// end inline asm
	// begin inline asm
	fma.rn.f32 %f13227, %f16380, %f16385, %f13223;
	// end inline asm
	// begin inline asm
	fma.rn.f32 %f13231, %f16384, %f16385, %f13219;
	// end inline asm
	// begin inline asm
	fma.rn.f32 %f13235, %f16388, %f16389, %f13231;
	// end inline asm
	// begin inline asm
	fma.rn.f32 %f13239, %f16384, %f16389, %f13227;
	// end inline asm
	// begin inline asm
	fma.rn.f32 %f13243, %f16380, %f16385, %f13239;
	// end inline asm
	// begin inline asm
	fma.rn.f32 %f13247, %f16384, %f16385, %f13235;
	// end inline asm
	// begin inline asm
	fma.rn.f32 %f13251, %f16388, %f16389, %f13247;
	// end inline asm
	// begin inline asm
	fma.rn.f32 %f13255, %f16384, %f16389, %f13243;
	// end inline asm
	// begin inline asm
	fma.rn.f32 %f13259, %f16380, %f16385, %f13255;
	// end inline asm
	// begin inline asm
	fma.rn.f32 %f13263, %f16384, %f16385, %f13251;
	// end inline asm
	// begin inline asm
	fma.rn.f32 %f13267, %f16388, %f16389, %f13263;
	// end inline asm
	// begin inline asm
	fma.rn.f32 %f13271, %f16384, %f16389, %f13259;
	// end inline asm
	// begin inline asm
	fma.rn.f32 %f13275, %f16380, %f16385, %f13271;
	// end inline asm
	// begin inline asm
	fma.rn.f32 %f13279, %f16384, %f16385, %f13267;
	// end inline asm
	// begin inline asm
	fma.rn.f32 %f13283, %f16388, %f16389, %f13279;
	// end inline asm
	// begin inline asm
	fma.rn.f32 %f13287, %f16384, %f16389, %f13275;
	// end inline asm
	// begin inline asm
	fma.rn.f32 %f13291, %f16380, %f16385, %f13287;
	// end inline asm
	// begin inline asm
	fma.rn.f32 %f13295, %f16384, %f16385, %f13283;
	// end inline asm
	// begin inline asm
	fma.rn.f32 %f13299, %f16388, %f16389, %f13295;
	// end inline asm
	// begin inline asm
	fma.rn.f32 %f13303, %f16384, %f16389, %f13291;
	// end inline asm
	// begin inline asm
	fma.rn.f32 %f13307, %f16380, %f16385, %f13303;
	// end inline asm
	// begin inline asm
	fma.rn.f32 %f13311, %f16384, %f16385, %f13299;
	// end inline asm
	// begin inline asm
	fma.rn.f32 %f13315, %f16388, %f16389, %f13311;
	// end inline asm
	// begin inline asm
	fma.rn.f32 %f13319, %f16384, %f16389, %f13307;
	// end inline asm
	// begin inline asm
	fma.rn.f32 %f13323, %f16380, %f16385, %f13319;
	// end inline asm
	// begin inline asm
	fma.rn.f32 %f13327, %f16384, %f16385, %f13315;
	// end inline asm
	// begin inline asm
	fma.rn.f32 %f13331, %f16388, %f16389, %f13327;
	// end inline asm
	// begin inline asm
	fma.rn.f32 %f13335, %f16384, %f16389, %f13323;
	// end inline asm
	// begin inline asm
	fma.rn.f32 %f13339, %f16380, %f16385, %f13335;
	// end inline asm
	// begin inline asm
	fma.rn.f32 %f13343, %f16384, %f16385, %f13331;
	// end inline asm
	// begin inline asm
	fma.rn.f32 %f13347, %f16388, %f16389, %f13343;
	// end inline asm
	// begin inline asm
	fma.rn.f32 %f13351, %f16384, %f16389, %f13339;
	// end inline asm
	// begin inline asm
	fma.rn.f32 %f13355, %f16380, %f16385, %f13351;
	// end inline asm
	// begin inline asm
	fma.rn.f32 %f13359, %f16384, %f16385, %f13347;
	// end inline asm
	// begin inline asm
	fma.rn.f32 %f13363, %f16388, %f16389, %f13359;
	// end inline asm
	// begin inline asm
	fma.rn.f32 %f13367, %f16384, %f16389, %f13355;
	// end inline asm
	// begin inline asm
	fma.rn.f32 %f13371, %f16380, %f16385, %f13367;
	// end inline asm
	// begin inline asm
	fma.rn.f32 %f13375, %f16384, %f16385, %f13363;
	// end inline asm
	// begin inline asm
	fma.rn.f32 %f13379, %f16388, %f16389, %f13375;
	// end inline asm
	// begin inline asm
	fma.rn.f32 %f13383, %f16384, %f16389, %f13371;
	// end inline asm
	// begin inline asm
	fma.rn.f32 %f13387, %f16380, %f16385, %f13383;
	// end inline asm
	// begin inline asm
	fma.rn.f32 %f13391, %f16384, %f16385, %f13379;
	// end inline asm
	// begin inline asm
	fma.rn.f32 %f13395, %f16388, %f16389, %f13391;
	// end inline asm
	// begin inline asm
	fma.rn.f32 %f13399, %f16384, %f16389, %f13387;
	// end inline asm
	// begin inline asm
	fma.rn.f32 %f13403, %f16380, %f16385, %f13399;
	// end inline asm
	// begin inline asm
	fma.rn.f32 %f13407, %f16384, %f16385, %f13395;
	// end inline asm
	// begin inline asm
	fma.rn.f32 %f13411, %f16388, %f16389, %f13407;
	// end inline asm
	// begin inline asm
	fma.rn.f32 %f13415, %f16384, %f16389, %f13403;
	// end inline asm
	// begin inline asm
	fma.rn.f32 %f13419, %f16380, %f16385, %f13415;
	// end inline asm
	// begin inline asm
	fma.rn.f32 %f13423, %f16384, %f16385, %f13411;
	// end inline asm
	// begin inline asm
	fma.rn.f32 %f13427, %f16388, %f16389, %f13423;
	// end inline asm
	// begin inline asm
	fma.rn.f32 %f13431, %f16384, %f16389, %f13419;
	// end inline asm
	// begin inline asm
	fma.rn.f32 %f13435, %f16380, %f16385, %f13431;
	// end inline asm
	// begin inline asm
	fma.rn.f32 %f13439, %f16384, %f16385, %f13427;
	// end inline asm
	// begin inline asm
	fma.rn.f32 %f13443, %f16388, %f16389, %f13439;
	// end inline asm
	// begin inline asm
	fma.rn.f32 %f13447, %f16384, %f16389, %f13435;
	// end inline asm
	// begin inline asm
	fma.rn.f32 %f13451, %f16380, %f16385, %f13447;
	// end inline asm
	// begin inline asm
	fma.rn.f32 %f13455, %f16384, %f16385, %f13443;
	// end inline asm
	// begin inline asm
	fma.rn.f32 %f13459, %f16388, %f16389, %f13455;
	// end inline asm
	// begin inline asm
	fma.rn.f32 %f13463, %f16384, %f16389, %f13451;
	// end inline asm
	// begin inline asm
	fma.rn.f32 %f13467, %f16380, %f16385, %f13463;
	// end inline asm
	// begin inline asm
	fma.rn.f32 %f13471, %f16384, %f16385, %f13459;
	// end inline asm
	// begin inline asm
	fma.rn.f32 %f13475, %f16388, %f16389, %f13471;
	// end inline asm
	// begin inline asm
	fma.rn.f32 %f13479, %f16384, %f16389, %f13467;
	// end inline asm
	// begin inline asm
	fma.rn.f32 %f13483, %f16380, %f16385, %f13479;
	// end inline asm
	// begin inline asm
	fma.rn.f32 %f13487, %f16384, %f16385, %f13475;
	// end inline asm
	// begin inline asm
	fma.rn.f32 %f13491, %f16388, %f16389, %f13487;
	// end inline asm
	// begin inline asm
	fma.rn.f32 %f13495, %f16384, %f16389, %f13483;
	// end inline asm
	// begin inline asm
	fma.rn.f32 %f13499, %f16380, %f16385, %f13495;
	// end inline asm
	// begin inline asm
	fma.rn.f32 %f13503, %f16384, %f16385, %f13491;
	// end inline asm
	// begin inline asm
	fma.rn.f32 %f13507, %f16388, %f16389, %f13503;
	// end inline asm
	// begin inline asm
	fma.rn.f32 %f13511, %f16384, %f16389, %f13499;
	// end inline asm
	// begin inline asm
	fma.rn.f32 %f13515, %f16380, %f16385, %f13511;
	// end inline asm
	// begin inline asm
	fma.rn.f32 %f13519, %f16384, %f16385, %f13507;
	// end inline asm
	// begin inline asm
	fma.rn.f32 %f13523, %f16388, %f16389, %f13519;
	// end inline asm
	// begin inline asm
	fma.rn.f32 %f13527, %f16384, %f16389, %f13515;
	// end inline asm
	// begin inline asm
	fma.rn.f32 %f13531, %f16380, %f16385, %f13527;
	// end inline asm
	// begin inline asm
	fma.rn.f32 %f13535, %f16384, %f16385, %f13523;
	// end inline asm
	// begin inline asm
	fma.rn.f32 %f13539, %f16388, %f16389, %f13535;
	// end inline asm
	// begin inline asm
	fma.rn.f32 %f13543, %f16384, %f16389, %f13531;
	// end inline asm
	// begin inline asm
	fma.rn.f32 %f13547, %f16380, %f16385, %f13543;
	// end inline asm
	// begin inline asm
	fma.rn.f32 %f13551, %f16384, %f16385, %f13539;
	// end inline asm
	// begin inline asm
	fma.rn.f32 %f13555, %f16388, %f16389, %f13551;
	// end inline asm
	// begin inline asm
	fma.rn.f32 %f13559, %f16384, %f16389, %f13547;
	// end inline asm
	// begin inline asm
	fma.rn.f32 %f13563, %f16380, %f16385, %f13559;
	// end inline asm
	// begin inline asm
	fma.rn.f32 %f13567, %f16384, %f16385, %f13555;
	// end inline asm
	// begin inline asm
	fma.rn.f32 %f13571, %f16388, %f16389, %f13567;
	// end inline asm
	// begin inline asm
	fma.rn.f32 %f13575, %f16384, %f16389, %f13563;
	// end inline asm
	// begin inline asm
	fma.rn.f32 %f13579, %f16380, %f16385, %f13575;
	// end inline asm
	// begin inline asm
	fma.rn.f32 %f13583, %f16384, %f16385, %f13571;
	// end inline asm
	// begin inline asm
	fma.rn.f32 %f13587, %f16388, %f16389, %f13583;
	// end inline asm
	// begin inline asm
	fma.rn.f32 %f13591, %f16384, %f16389, %f13579;
	// end inline asm
	// begin inline asm
	fma.rn.f32 %f13595, %f16380, %f16385, %f13591;
	// end inline asm
	// begin inline asm
	fma.rn.f32 %f13599, %f16384, %f16385, %f13587;
	// end inline asm
	// begin inline asm
	fma.rn.f32 %f13603, %f16388, %f16389, %f13599;
	// end inline asm
	// begin inline asm
	fma.rn.f32 %f13607, %f16384, %f16389, %f13595;
	// end inline asm
	// begin inline asm
	fma.rn.f32 %f13611, %f16380, %f16385, %f13607;
	// end inline asm
	// begin inline asm
	fma.rn.f32 %f13615, %f16384, %f16385, %f13603;
	// end inline asm
	// begin inline asm
	fma.rn.f32 %f13619, %f16388, %f16389, %f13615;
	// end inline asm
	// begin inline asm
	fma.rn.f32 %f13623, %f16384, %f16389, %f13611;
	// end inline asm
	// begin inline asm
	fma.rn.f32 %f13627, %f16380, %f16385, %f13623;
	// end inline asm
	// begin inline asm
	fma.rn.f32 %f13631, %f16384, %f16385, %f13619;
	// end inline asm
	// begin inline asm
	fma.rn.f32 %f13635, %f16388, %f16389, %f13631;
	// end inline asm
	// begin inline asm
	fma.rn.f32 %f13639, %f16384, %f16389, %f13627;
	// end inline asm
	// begin inline asm
	fma.rn.f32 %f13643, %f16380, %f16385, %f13639;
	// end inline asm
	// begin inline asm
	fma.rn.f32 %f13647, %f16384, %f16385, %f13635;
	// end inline asm
	// begin inline asm
	fma.rn.f32 %f13651, %f16388, %f16389, %f13647;
	// end inline asm
	// begin inline asm
	fma.rn.f32 %f13655, %f16384, %f16389, %f13643;
	// end inline asm
	// begin inline asm
	fma.rn.f32 %f13659, %f16380, %f16385, %f13655;
	// end inline asm
	// begin inline asm
	fma.rn.f32 %f13663, %f16384, %f16385, %f13651;
	// end inline asm
	// begin inline asm
	fma.rn.f32 %f13667, %f16388, %f16389, %f13663;
	// end inline asm
	// begin inline asm
	fma.rn.f32 %f13671, %f16384, %f16389, %f13659;
	// end inline asm
	// begin inline asm
	fma.rn.f32 %f13675, %f16380, %f16385, %f13671;
	// end inline asm
	// begin inline asm
	fma.rn.f32 %f13679, %f16384, %f16385, %f13667;
	// end inline asm
	// begin inline asm
	fma.rn.f32 %f13683, %f16388, %f16389, %f13679;
	// end inline asm
	// begin inline asm
	fma.rn.f32 %f13687, %f16384, %f16389, %f13675;
	// end inline asm
	// begin inline asm
	fma.rn.f32 %f13691, %f16380, %f16385, %f13687;
	// end inline asm
	// begin inline asm
	fma.rn.f32 %f13695, %f16384, %f16385, %f13683;
	// end inline asm
	// begin inline asm
	fma.rn.f32 %f13699, %f16388, %f16389, %f13695;
	// end inline asm
	// begin inline asm
	fma.rn.f32 %f13703, %f16384, %f16389, %f13691;
	// end inline asm
	// begin inline asm
	fma.rn.f32 %f13707, %f16380, %f16385, %f13703;
	// end inline asm
	// begin inline asm
	fma.rn.f32 %f13711, %f16384, %f16385, %f13699;
	// end inline asm
	// begin inline asm
	fma.rn.f32 %f13715, %f16388, %f16389, %f13711;
	// end inline asm
	// begin inline asm
	fma.rn.f32 %f13719, %f16384, %f16389, %f13707;
	// end inline asm
	// begin inline asm
	fma.rn.f32 %f13723, %f16380, %f16385, %f13719;
	// end inline asm
	// begin inline asm
	fma.rn.f32 %f13727, %f16384, %f16385, %f13715;
	// end inline asm
	// begin inline asm
	fma.rn.f32 %f13731, %f16388, %f16389, %f13727;
	// end inline asm
	// begin inline asm
	fma.rn.f32 %f13735, %f16384, %f16389, %f13723;
	// end inline asm
	// begin inline asm
	fma.rn.f32 %f13739, %f16380, %f16385, %f13735;
	// end inline asm
	// begin inline asm
	fma.rn.f32 %f13743, %f16384, %f16385, %f13731;
	// end inline asm
	// begin inline asm
	fma.rn.f32 %f13747, %f16388, %f16389, %f13743;
	// end inline asm
	// begin inline asm
	fma.rn.f32 %f13751, %f16384, %f16389, %f13739;
	// end inline asm
	// begin inline asm
	fma.rn.f32 %f13755, %f16380, %f16385, %f13751;
	// end inline asm
	// begin inline asm
	fma.rn.f32 %f13759, %f16384, %f16385, %f13747;
	// end inline asm
	// begin inline asm
	fma.rn.f32 %f13763, %f16388, %f16389, %f13759;
	// end inline asm
	// begin inline asm
	fma.rn.f32 %f13767, %f16384, %f16389, %f13755;
	// end inline asm
	// begin inline asm
	fma.rn.f32 %f13771, %f16380, %f16385, %f13767;
	// end inline asm
	// begin inline asm
	fma.rn.f32 %f13775, %f16384, %f16385, %f13763;
	// end inline asm
	// begin inline asm
	fma.rn.f32 %f13779, %f16388, %f16389, %f13775;
	// end inline asm
	// begin inline asm
	fma.rn.f32 %f13783, %f16384, %f16389, %f13771;
	// end inline asm
	// begin inline asm
	fma.rn.f32 %f13787, %f16380, %f16385, %f13783;
	// end inline asm
	// begin inline asm
	fma.rn.f32 %f13791, %f16384, %f16385, %f13779;
	// end inline asm
	// begin inline asm
	fma.rn.f32 %f13795, %f16388, %f16389, %f13791;
	// end inline asm
	// begin inline asm
	fma.rn.f32 %f13799, %f16384, %f16389, %f13787;
	// end inline asm
	// begin inline asm
	fma.rn.f32 %f13803, %f16380, %f16385, %f13799;
	// end inline asm
	// begin inline asm
	fma.rn.f32 %f13807, %f16384, %f16385, %f13795;
	// end inline asm
	// begin inline asm
	fma.rn.f32 %f13811, %f16388, %f16389, %f13807;
	// end inline asm
	// begin inline asm
	fma.rn.f32 %f13815, %f16384, %f16389, %f13803;
	// end inline asm
	// begin inline asm
	fma.rn.f32 %f13819, %f16380, %f16385, %f13815;
	// end inline asm
	// begin inline asm
	fma.rn.f32 %f13823, %f16384, %f16385, %f13811;
	// end inline asm
	// begin inline asm
	fma.rn.f32 %f13827, %f16388, %f16389, %f13823;
	// end inline asm
	// begin inline asm
	fma.rn.f32 %f13831, %f16384, %f16389, %f13819;
	// end inline asm
	// begin inline asm
	fma.rn.f32 %f13835, %f16380, %f16385, %f13831;
	// end inline asm
	// begin inline asm
	fma.rn.f32 %f13839, %f16384, %f16385, %f13827;
	// end inline asm
	// begin inline asm
	fma.rn.f32 %f13843, %f16388, %f16389, %f13839;
	// end inline asm
	// begin inline asm
	fma.rn.f32 %f13847, %f16384, %f16389, %f13835;
	// end inline asm
	// begin inline asm
	fma.rn.f32 %f13851, %f16380, %f16385, %f13847;
	// end inline asm
	// begin inline asm
	fma.rn.f32 %f13855, %f16384, %f16385, %f13843;
	// end inline asm
	// begin inline asm
	fma.rn.f32 %f13859, %f16388, %f16389, %f13855;
	// end inline asm
	// begin inline asm
	fma.rn.f32 %f13863, %f16384, %f16389, %f13851;
	// end inline asm
	// begin inline asm
	fma.rn.f32 %f13867, %f16380, %f16385, %f13863;
	// end inline asm
	// begin inline asm
	fma.rn.f32 %f13871, %f16384, %f16385, %f13859;
	// end inline asm
	// begin inline asm
	fma.rn.f32 %f13875, %f16388, %f16389, %f13871;
	// end inline asm
	// begin inline asm
	fma.rn.f32 %f13879, %f16384, %f16389, %f13867;
	// end inline asm
	// begin inline asm
	fma.rn.f32 %f13883, %f16380, %f16385, %f13879;
	// end inline asm
	// begin inline asm
	fma.rn.f32 %f13887, %f16384, %f16385, %f13875;
	// end inline asm
	// begin inline asm
	fma.rn.f32 %f13891, %f16388, %f16389, %f13887;
	// end inline asm
	// begin inline asm
	fma.rn.f32 %f13895, %f16384, %f16389, %f13883;
	// end inline asm
	// begin inline asm
	fma.rn.f32 %f13899, %f16380, %f16385, %f13895;
	// end inline asm
	// begin inline asm
	fma.rn.f32 %f13903, %f16384, %f16385, %f13891;
	// end inline asm
	// begin inline asm
	fma.rn.f32 %f13907, %f16388, %f16389, %f13903;
	// end inline asm
	// begin inline asm
	fma.rn.f32 %f13911, %f16384, %f16389, %f13899;
	// end inline asm
	// begin inline asm
	fma.rn.f32 %f13915, %f16380, %f16385, %f13911;
	// end inline asm
	// begin inline asm
	fma.rn.f32 %f13919, %f16384, %f16385, %f13907;
	// end inline asm
	// begin inline asm
	fma.rn.f32 %f13923, %f16388, %f16389, %f13919;
	// end inline asm
	// begin inline asm
	fma.rn.f32 %f13927, %f16384, %f16389, %f13915;
	// end inline asm
	// begin inline asm
	fma.rn.f32 %f13931, %f16380, %f16385, %f13927;
	// end inline asm
	// begin inline asm
	fma.rn.f32 %f13935, %f16384, %f16385, %f13923;
	// end inline asm
	// begin inline asm
	fma.rn.f32 %f13939, %f16388, %f16389, %f13935;
	// end inline asm
	// begin inline asm
	fma.rn.f32 %f13943, %f16384, %f16389, %f13931;
	// end inline asm
	// begin inline asm
	fma.rn.f32 %f13947, %f16380, %f16385, %f13943;
	// end inline asm
	// begin inline asm
	fma.rn.f32 %f13951, %f16384, %f16385, %f13939;
	// end inline asm
	// begin inline asm
	fma.rn.f32 %f13955, %f16388, %f16389, %f13951;
	// end inline asm
	// begin inline asm
	fma.rn.f32 %f13959, %f16384, %f16389, %f13947;
	// end inline asm
	// begin inline asm
	fma.rn.f32 %f13963, %f16380, %f16385, %f13959;
	// end inline asm
	// begin inline asm
	fma.rn.f32 %f13967, %f16384, %f16385, %f13955;
	// end inline asm
	// begin inline asm
	fma.rn.f32 %f13971, %f16388, %f16389, %f13967;
	// end inline asm
	// begin inline asm
	fma.rn.f32 %f13975, %f16384, %f16389, %f13963;
	// end inline asm
	// begin inline asm
	fma.rn.f32 %f13979, %f16380, %f16385, %f13975;
	// end inline asm
	// begin inline asm
	fma.rn.f32 %f13983, %f16384, %f16385, %f13971;
	// end inline asm
	// begin inline asm
	fma.rn.f32 %f13987, %f16388, %f16389, %f13983;
	// end inline asm
	// begin inline asm
	fma.rn.f32 %f13991, %f16384, %f16389, %f13979;
	// end inline asm
	// begin inline asm
	fma.rn.f32 %f13995, %f16380, %f16385, %f13991;
	// end inline asm
	// begin inline asm
	fma.rn.f32 %f13999, %f16384, %f16385, %f13987;
	// end inline asm
	// begin inline asm
	fma.rn.f32 %f14003, %f16388, %f16389, %f13999;
	// end inline asm
	// begin inline asm
	fma.rn.f32 %f14007, %f16384, %f16389, %f13995;
	// end inline asm
	// begin inline asm
	fma.rn.f32 %f14011, %f16380, %f16385, %f14007;
	// end inline asm
	// begin inline asm
	fma.rn.f32 %f14015, %f16384, %f16385, %f14003;
	// end inline asm
	// begin inline asm
	fma.rn.f32 %f14019, %f16388, %f16389, %f14015;
	// end inline asm
	// begin inline asm
	fma.rn.f32 %f14023, %f16384, %f16389, %f14011;
	// end inline asm
	// begin inline asm
	fma.rn.f32 %f14027, %f16380, %f16385, %f14023;
	// end inline asm
	// begin inline asm
	fma.rn.f32 %f14031, %f16384, %f16385, %f14019;
	// end inline asm
	// begin inline asm
	fma.rn.f32 %f14035, %f16388, %f16389, %f14031;
	// end inline asm
	// begin inline asm
	fma.rn.f32 %f14039, %f16384, %f16389, %f14027;
	// end inline asm
	// begin inline asm
	fma.rn.f32 %f14043, %f16380, %f16385, %f14039;
	// end inline asm
	// begin inline asm
	fma.rn.f32 %f14047, %f16384, %f16385, %f14035;
	// end inline asm
	// begin inline asm
	fma.rn.f32 %f14051, %f16388, %f16389, %f14047;
	// end inline asm
	// begin inline asm
	fma.rn.f32 %f14055, %f16384, %f16389, %f14043;
	// end inline asm
	// begin inline asm
	fma.rn.f32 %f14059, %f16380, %f16385, %f14055;
	// end inline asm
	// begin inline asm
	fma.rn.f32 %f14063, %f16384, %f16385, %f14051;
	// end inline asm
	// begin inline asm
	fma.rn.f32 %f14067, %f16388, %f16389, %f14063;
	// end inline asm
	// begin inline asm
	fma.rn.f32 %f14071, %f16384, %f16389, %f14059;
	// end inline asm
	// begin inline asm
	fma.rn.f32 %f14075, %f16380, %f16385, %f14071;
	// end inline asm
	// begin inline asm
	fma.rn.f32 %f14079, %f16384, %f16385, %f14067;
	// end inline asm
	// begin inline asm
	fma.rn.f32 %f14083, %f16388, %f16389, %f14079;
	// end inline asm
	// begin inline asm
	fma.rn.f32 %f14087, %f16384, %f16389, %f14075;
	// end inline asm
	// begin inline asm
	fma.rn.f32 %f14091, %f16380, %f16385, %f14087;
	// end inline asm
	// begin inline asm
	fma.rn.f32 %f14095, %f16384, %f16385, %f14083;
	// end inline asm
	// begin inline asm
	fma.rn.f32 %f14099, %f16388, %f16389, %f14095;
	// end inline asm
	// begin inline asm
	fma.rn.f32 %f14103, %f16384, %f16389, %f14091;
	// end inline asm
	// begin inline asm
	fma.rn.f32 %f14107, %f16380, %f16385, %f14103;
	// end inline asm
	// begin inline asm
	fma.rn.f32 %f14111, %f16384, %f16385, %f14099;
	// end inline asm
	// begin inline asm
	fma.rn.f32 %f14115, %f16388, %f16389, %f14111;
	// end inline asm
	// begin inline asm
	fma.rn.f32 %f14119, %f16384, %f16389, %f14107;
	// end inline asm
	// begin inline asm
	fma.rn.f32 %f14123, %f16380, %f16385, %f14119;
	// end inline asm
	// begin inline asm
	fma.rn.f32 %f14127, %f16384, %f16385, %f14115;
	// end inline asm
	// begin inline asm
	fma.rn.f32 %f14131, %f16388, %f16389, %f14127;
	// end inline asm
	// begin inline asm
	fma.rn.f32 %f14135, %f16384, %f16389, %f14123;
	// end inline asm
	// begin inline asm
	fma.rn.f32 %f14139, %f16380, %f16385, %f14135;
	// end inline asm
	// begin inline asm
	fma.rn.f32 %f14143, %f16384, %f16385, %f14131;
	// end inline asm
	// begin inline asm
	fma.rn.f32 %f14147, %f16388, %f16389, %f14143;
	// end inline asm
	// begin inline asm
	fma.rn.f32 %f14151, %f16384, %f16389, %f14139;
	// end inline asm
	// begin inline asm
	fma.rn.f32 %f14155, %f16380, %f16385, %f14151;
	// end inline asm
	// begin inline asm
	fma.rn.f32 %f14159, %f16384, %f16385, %f14147;
	// end inline asm
	// begin inline asm
	fma.rn.f32 %f14163, %f16388, %f16389, %f14159;
	// end inline asm
	// begin inline asm
	fma.rn.f32 %f14167, %f16384, %f16389, %f14155;
	// end inline asm
	// begin inline asm
	fma.rn.f32 %f14171, %f16380, %f16385, %f14167;
	// end inline asm
	// begin inline asm
	fma.rn.f32 %f14175, %f16384, %f16385, %f14163;
	// end inline asm
	// begin inline asm
	fma.rn.f32 %f14179, %f16388, %f16389, %f14175;
	// end inline asm
	// begin inline asm
	fma.rn.f32 %f14183, %f16384, %f16389, %f14171;
	// end inline asm
	// begin inline asm
	fma.rn.f32 %f14187, %f16380, %f16385, %f14183;
	// end inline asm
	// begin inline asm
	fma.rn.f32 %f14191, %f16384, %f16385, %f14179;
	// end inline asm
	// begin inline asm
	fma.rn.f32 %f14195, %f16388, %f16389, %f14191;
	// end inline asm
	// begin inline asm
	fma.rn.f32 %f14199, %f16384, %f16389, %f14187;
	// end inline asm
	// begin inline asm
	fma.rn.f32 %f14203, %f16380, %f16385, %f14199;
	// end inline asm
	// begin inline asm
	fma.rn.f32 %f14207, %f16384, %f16385, %f14195;
	// end inline asm
	// begin inline asm
	fma.rn.f32 %f14211, %f16388, %f16389, %f14207;
	// end inline asm
	// begin inline asm
	fma.rn.f32 %f14215, %f16384, %f16389, %f14203;
	// end inline asm
	// begin inline asm
	fma.rn.f32 %f14219, %f16380, %f16385, %f14215;
	// end inline asm
	// begin inline asm
	fma.rn.f32 %f14223, %f16384, %f16385, %f14211;
	// end inline asm
	// begin inline asm
	fma.rn.f32 %f14227, %f16388, %f16389, %f14223;
	// end inline asm
	// begin inline asm
	fma.rn.f32 %f14231, %f16384, %f16389, %f14219;
	// end inline asm
	// begin inline asm
	fma.rn.f32 %f14235, %f16380, %f16385, %f14231;
	// end inline asm
	// begin inline asm
	fma.rn.f32 %f14239, %f16384, %f16385, %f14227;
	// end inline asm
	// begin inline asm
	fma.rn.f32 %f14243, %f16388, %f16389, %f14239;
	// end inline asm
	// begin inline asm
	fma.rn.f32 %f14247, %f16384, %f16389, %f14235;
	// end inline asm
	// begin inline asm
	fma.rn.f32 %f14251, %f16380, %f16385, %f14247;
	// end inline asm
	// begin inline asm
	fma.rn.f32 %f14255, %f16384, %f16385, %f14243;
	// end inline asm
	// begin inline asm
	fma.rn.f32 %f14259, %f16388, %f16389, %f14255;
	// end inline asm
	// begin inline asm
	fma.rn.f32 %f14263, %f16384, %f16389, %f14251;
	// end inline asm
	// begin inline asm
	fma.rn.f32 %f14267, %f16380, %f16385, %f14263;
	// end inline asm
	// begin inline asm
	fma.rn.f32 %f14271, %f16384, %f16385, %f14259;
	// end inline asm
	// begin inline asm
	fma.rn.f32 %f14275, %f16388, %f16389, %f14271;
	// end inline asm
	// begin inline asm
	fma.rn.f32 %f14279, %f16384, %f16389, %f14267;
	// end inline asm
	// begin inline asm
	fma.rn.f32 %f14283, %f16380, %f16385, %f14279;
	// end inline asm
	// begin inline asm
	fma.rn.f32 %f14287, %f16384, %f16385, %f14275;
	// end inline asm
	// begin inline asm
	fma.rn.f32 %f14291, %f16388, %f16389, %f14287;
	// end inline asm
	// begin inline asm
	fma.rn.f32 %f14295, %f16384, %f16389, %f14283;
	// end inline asm
	// begin inline asm
	fma.rn.f32 %f14299, %f16380, %f16385, %f14295;
	// end inline asm
	// begin inline asm
	fma.rn.f32 %f14303, %f16384, %f16385, %f14291;
	// end inline asm
	// begin inline asm
	fma.rn.f32 %f14307, %f16388, %f16389, %f14303;
	// end inline asm
	// begin inline asm
	fma.rn.f32 %f14311, %f16384, %f16389, %f14299;
	// end inline asm
	// begin inline asm
	fma.rn.f32 %f14315, %f16380, %f16385, %f14311;
	// end inline asm
	// begin inline asm
	fma.rn.f32 %f14319, %f16384, %f16385, %f14307;
	// end inline asm
	// begin inline asm
	fma.rn.f32 %f14323, %f16388, %f16389, %f14319;
	// end inline asm
	// begin inline asm
	fma.rn.f32 %f14327, %f16384, %f16389, %f14315;
	// end inline asm
	// begin inline asm
	fma.rn.f32 %f14331, %f16380, %f16385, %f14327;
	// end inline asm
	// begin inline asm
	fma.rn.f32 %f14335, %f16384, %f16385, %f14323;
	// end inline asm
	// begin inline asm
	fma.rn.f32 %f14339, %f16388, %f16389, %f14335;
	// end inline asm
	// begin inline asm
	fma.rn.f32 %f14343, %f16384, %f16389, %f14331;
	// end inline asm
	// begin inline asm
	fma.rn.f32 %f14347, %f16380, %f16385, %f14343;
	// end inline asm
	// begin inline asm
	fma.rn.f32 %f14351, %f16384, %f16385, %f14339;
	// end inline asm
	// begin inline asm
	fma.rn.f32 %f14355, %f16388, %f16389, %f14351;
	// end inline asm
	// begin inline asm
	fma.rn.f32 %f14359, %f16384, %f16389, %f14347;
	// end inline asm
	// begin inline asm
	fma.rn.f32 %f14363, %f16380, %f16385, %f14359;
	// end inline asm
	// begin inline asm
	fma.rn.f32 %f14367, %f16384, %f16385, %f14355;
	// end inline asm
	// begin inline asm
	fma.rn.f32 %f14371, %f16388, %f16389, %f14367;
	// end inline asm
	// begin inline asm
	fma.rn.f32 %f14375, %f16384, %f16389, %f14363;
	// end inline asm
	// begin inline asm
	fma.rn.f32 %f14379, %f16380, %f16385, %f14375;
	// end inline asm
	// begin inline asm
	fma.rn.f32 %f14383, %f16384, %f16385, %f14371;
	// end inline asm
	// begin inline asm
	fma.rn.f32 %f14387, %f16388, %f16389, %f14383;
	// end inline asm
	// begin inline asm
	fma.rn.f32 %f14391, %f16384, %f16389, %f14379;
	// end inline asm
	// begin inline asm
	fma.rn.f32 %f14395, %f16380, %f16385, %f14391;
	// end inline asm
	// begin inline asm
	fma.rn.f32 %f14399, %f16384, %f16385, %f14387;
	// end inline asm
	// begin inline asm
	fma.rn.f32 %f14403, %f16388, %f16389, %f14399;
	// end inline asm
	// begin inline asm
	fma.rn.f32 %f14407, %f16384, %f16389, %f14395;
	// end inline asm
	// begin inline asm
	fma.rn.f32 %f14411, %f16380, %f16385, %f14407;
	// end inline asm
	// begin inline asm
	fma.rn.f32 %f14415, %f16384, %f16385, %f14403;
	// end inline asm
	// begin inline asm
	fma.rn.f32 %f14419, %f16388, %f16389, %f14415;
	// end inline asm
	// begin inline asm
	fma.rn.f32 %f14423, %f16384, %f16389, %f14411;
	// end inline asm
	// begin inline asm
	fma.rn.f32 %f14427, %f16380, %f16385, %f14423;
	// end inline asm
	// begin inline asm
	fma.rn.f32 %f14431, %f16384, %f16385, %f14419;
	// end inline asm
	// begin inline asm
	fma.rn.f32 %f14435, %f16388, %f16389, %f14431;
	// end inline asm
	// begin inline asm
	fma.rn.f32 %f14439, %f16384, %f16389, %f14427;
	// end inline asm
	// begin inline asm
	fma.rn.f32 %f14443, %f16380, %f16385, %f14439;
	// end inline asm
	// begin inline asm
	fma.rn.f32 %f14447, %f16384, %f16385, %f14435;
	// end inline asm
	// begin inline asm
	fma.rn.f32 %f14451, %f16388, %f16389, %f14447;
	// end inline asm
	// begin inline asm
	fma.rn.f32 %f14455, %f16384, %f16389, %f14443;
	// end inline asm
	// begin inline asm
	fma.rn.f32 %f14459, %f16380, %f16385, %f14455;
	// end inline asm
	// begin inline asm
	fma.rn.f32 %f14463, %f16384, %f16385, %f14451;
	// end inline asm
	// begin inline asm
	fma.rn.f32 %f14467, %f16388, %f16389, %f14463;
	// end inline asm
	// begin inline asm
	fma.rn.f32 %f14471, %f16384, %f16389, %f14459;
	// end inline asm
	// begin inline asm
	fma.rn.f32 %f14475, %f16380, %f16385, %f14471;
	// end inline asm
	// begin inline asm
	fma.rn.f32 %f14479, %f16384, %f16385, %f14467;
	// end inline asm
	// begin inline asm
	fma.rn.f32 %f14483, %f16388, %f16389, %f14479;
	// end inline asm
	// begin inline asm
	fma.rn.f32 %f14487, %f16384, %f16389, %f14475;
	// end inline asm
	// begin inline asm
	fma.rn.f32 %f14491, %f16380, %f16385, %f14487;
	// end inline asm
	// begin inline asm
	fma.rn.f32 %f14495, %f16384, %f16385, %f14483;
	// end inline asm
	// begin inline asm
	fma.rn.f32 %f14499, %f16388, %f16389, %f14495;
	// end inline asm
	// begin inline asm
	fma.rn.f32 %f14503, %f16384, %f16389, %f14491;
	// end inline asm
	// begin inline asm
	fma.rn.f32 %f14507, %f16380, %f16385, %f14503;
	// end inline asm
	// begin inline asm
	fma.rn.f32 %f14511, %f16384, %f16385, %f14499;
	// end inline asm
	// begin inline asm
	fma.rn.f32 %f14515, %f16388, %f16389, %f14511;
	// end inline asm
	// begin inline asm
	fma.rn.f32 %f14519, %f16384, %f16389, %f14507;
	// end inline asm
	// begin inline asm
	fma.rn.f32 %f14523, %f16380, %f16385, %f14519;
	// end inline asm
	// begin inline asm
	fma.rn.f32 %f14527, %f16384, %f16385, %f14515;
	// end inline asm
	// begin inline asm
	fma.rn.f32 %f14531, %f16388, %f16389, %f14527;
	// end inline asm
	// begin inline asm
	fma.rn.f32 %f14535, %f16384, %f16389, %f14523;
	// end inline asm
	// begin inline asm
	fma.rn.f32 %f14539, %f16380, %f16385, %f14535;
	// end inline asm
	// begin inline asm
	fma.rn.f32 %f14543, %f16384, %f16385, %f14531;
	// end inline asm
	// begin inline asm
	fma.rn.f32 %f14547, %f16388, %f16389, %f14543;
	// end inline asm
	// begin inline asm
	fma.rn.f32 %f14551, %f16384, %f16389, %f14539;
	// end inline asm
	// begin inline asm
	fma.rn.f32 %f14555, %f16380, %f16385, %f14551;
	// end inline asm
	// begin inline asm
	fma.rn.f32 %f14559, %f16384, %f16385, %f14547;
	// end inline asm
	// begin inline asm
	fma.rn.f32 %f14563, %f16388, %f16389, %f14559;
	// end inline asm
	// begin inline asm
	fma.rn.f32 %f14567, %f16384, %f16389, %f14555;
	// end inline asm
	// begin inline asm
	fma.rn.f32 %f14571, %f16380, %f16385, %f14567;
	// end inline asm
	// begin inline asm
	fma.rn.f32 %f14575, %f16384, %f16385, %f14563;
	// end inline asm
	// begin inline asm
	fma.rn.f32 %f14579, %f16388, %f16389, %f14575;
	// end inline asm
	// begin inline asm
	fma.rn.f32 %f14583, %f16384, %f16389, %f14571;
	// end inline asm
	// begin inline asm
	fma.rn.f32 %f14587, %f16380, %f16385, %f14583;
	// end inline asm
	// begin inline asm
	fma.rn.f32 %f14591, %f16384, %f16385, %f14579;
	// end inline asm
	// begin inline asm
	fma.rn.f32 %f14595, %f16388, %f16389, %f14591;
	// end inline asm
	// begin inline asm
	fma.rn.f32 %f14599, %f16384, %f16389, %f14587;
	// end inline asm
	// begin inline asm
	fma.rn.f32 %f14603, %f16380, %f16385, %f14599;
	// end inline asm
	// begin inline asm
	fma.rn.f32 %f14607, %f16384, %f16385, %f14595;
	// end inline asm
	// begin inline asm
	fma.rn.f32 %f14611, %f16388, %f16389, %f14607;
	// end inline asm
	// begin inline asm
	fma.rn.f32 %f14615, %f16384, %f16389, %f14603;
	// end inline asm
	// begin inline asm
	fma.rn.f32 %f14619, %f16380, %f16385, %f14615;
	// end inline asm
	// begin inline asm
	fma.rn.f32 %f14623, %f16384, %f16385, %f14611;
	// end inline asm
	// begin inline asm
	fma.rn.f32 %f14627, %f16388, %f16389, %f14623;
	// end inline asm
	// begin inline asm
	fma.rn.f32 %f14631, %f16384, %f16389, %f14619;
	// end inline asm
	// begin inline asm
	fma.rn.f32 %f14635, %f16380, %f16385, %f14631;
	// end inline asm
	// begin inline asm
	fma.rn.f32 %f14639, %f16384, %f16385, %f14627;
	// end inline asm
	// begin inline asm
	fma.rn.f32 %f14643, %f16388, %f16389, %f14639;
	// end inline asm
	// begin inline asm
	fma.rn.f32 %f14647, %f16384, %f16389, %f14635;
	// end inline asm
	// begin inline asm
	fma.rn.f32 %f14651, %f16380, %f16385, %f14647;
	// end inline asm
	// begin inline asm
	fma.rn.f32 %f14655, %f16384, %f16385, %f14643;
	// end inline asm
	// begin inline asm
	fma.rn.f32 %f14659, %f16388, %f16389, %f14655;
	// end inline asm
	// begin inline asm
	fma.rn.f32 %f14663, %f16384, %f16389, %f14651;
	// end inline asm
	// begin inline asm
	fma.rn.f32 %f14667, %f16380, %f16385, %f14663;
	// end inline asm
	// begin inline asm
	fma.rn.f32 %f14671, %f16384, %f16385, %f14659;
	// end inline asm
	// begin inline asm
	fma.rn.f32 %f14675, %f16388, %f16389, %f14671;
	// end inline asm
	// begin inline asm
	fma.rn.f32 %f14679, %f16384, %f16389, %f14667;
	// end inline asm
	// begin inline asm
	fma.rn.f32 %f14683, %f16380, %f16385, %f14679;
	// end inline asm
	// begin inline asm
	fma.rn.f32 %f14687, %f16384, %f16385, %f14675;
	// end inline asm
	// begin inline asm
	fma.rn.f32 %f14691, %f16388, %f16389, %f14687;
	// end inline asm
	// begin inline asm
	fma.rn.f32 %f14695, %f16384, %f16389, %f14683;
	// end inline asm
	// begin inline asm
	fma.rn.f32 %f14699, %f16380, %f16385, %f14695;
	// end inline asm
	// begin inline asm
	fma.rn.f32 %f14703, %f16384, %f16385, %f14691;
	// end inline asm
	// begin inline asm
	fma.rn.f32 %f14707, %f16388, %f16389, %f14703;
	// end inline asm
	// begin inline asm
	fma.rn.f32 %f14711, %f16384, %f16389, %f14699;
	// end inline asm
	// begin inline asm
	fma.rn.f32 %f14715, %f16380, %f16385, %f14711;
	// end inline asm
	// begin inline asm
	fma.rn.f32 %f14719, %f16384, %f16385, %f14707;
	// end inline asm
	// begin inline asm
	fma.rn.f32 %f14723, %f16388, %f16389, %f14719;
	// end inline asm
	// begin inline asm
	fma.rn.f32 %f14727, %f16384, %f16389, %f14715;
	// end inline asm
	// begin inline asm
	fma.rn.f32 %f14731, %f16380, %f16385, %f14727;
	// end inline asm
	// begin inline asm
	fma.rn.f32 %f14735, %f16384, %f16385, %f14723;
	// end inline asm
	// begin inline asm
	fma.rn.f32 %f14739, %f16388, %f16389, %f14735;
	// end inline asm
	// begin inline asm
	fma.rn.f32 %f14743, %f16384, %f16389, %f14731;
	// end inline asm
	// begin inline asm
	fma.rn.f32 %f14747, %f16380, %f16385, %f14743;
	// end inline asm
	// begin inline asm
	fma.rn.f32 %f14751, %f16384, %f16385, %f14739;
	// end inline asm
	// begin inline asm
	fma.rn.f32 %f14755, %f16388, %f16389, %f14751;
	// end inline asm
	// begin inline asm
	fma.rn.f32 %f14759, %f16384, %f16389, %f14747;
	// end inline asm
	// begin inline asm
	fma.rn.f32 %f14763, %f16380, %f16385, %f14759;
	// end inline asm
	// begin inline asm
	fma.rn.f32 %f14767, %f16384, %f16385, %f14755;
	// end inline asm
	// begin inline asm
	fma.rn.f32 %f14771, %f16388, %f16389, %f14767;
	// end inline asm
	// begin inline asm
	fma.rn.f32 %f14775, %f16384, %f16389, %f14763;
	// end inline asm
	// begin inline asm
	fma.rn.f32 %f14779, %f16380, %f16385, %f14775;
	// end inline asm
	// begin inline asm
	fma.rn.f32 %f14783, %f16384, %f16385, %f14771;
	// end inline asm
	// begin inline asm
	fma.rn.f32 %f14787, %f16388, %f16389, %f14783;
	// end inline asm
	// begin inline asm
	fma.rn.f32 %f14791, %f16384, %f16389, %f14779;
	// end inline asm
	// begin inline asm
	fma.rn.f32 %f14795, %f16380, %f16385, %f14791;
	// end inline asm
	// begin inline asm
	fma.rn.f32 %f14799, %f16384, %f16385, %f14787;
	// end inline asm
	// begin inline asm
	fma.rn.f32 %f14803, %f16388, %f16389, %f14799;
	// end inline asm
	// begin inline asm
	fma.rn.f32 %f14807, %f16384, %f16389, %f14795;
	// end inline asm
	// begin inline asm
	fma.rn.f32 %f14811, %f16380, %f16385, %f14807;
	// end inline asm
	// begin inline asm
	fma.rn.f32 %f14815, %f16384, %f16385, %f14803;
	// end inline asm
	// begin inline asm
	fma.rn.f32 %f14819, %f16388, %f16389, %f14815;
	// end inline asm
	// begin inline asm
	fma.rn.f32 %f14823, %f16384, %f16389, %f14811;
	// end inline asm
	// begin inline asm
	fma.rn.f32 %f14827, %f16380, %f16385, %f14823;
	// end inline asm
	// begin inline asm
	fma.rn.f32 %f14831, %f16384, %f16385, %f14819;
	// end inline asm
	// begin inline asm
	fma.rn.f32 %f14835, %f16388, %f16389, %f14831;
	// end inline asm
	// begin inline asm
	fma.rn.f32 %f14839, %f16384, %f16389, %f14827;
	// end inline asm
	// begin inline asm
	fma.rn.f32 %f14843, %f16380, %f16385, %f14839;
	// end inline asm
	// begin inline asm
	fma.rn.f32 %f14847, %f16384, %f16385, %f14835;
	// end inline asm
	// begin inline asm
	fma.rn.f32 %f14851, %f16388, %f16389, %f14847;
	// end inline asm
	// begin inline asm
	fma.rn.f32 %f14855, %f16384, %f16389, %f14843;
	// end inline asm
	// begin inline asm
	fma.rn.f32 %f14859, %f16380, %f16385, %f14855;
	// end inline asm
	// begin inline asm
	fma.rn.f32 %f14863, %f16384, %f16385, %f14851;
	// end inline asm
	// begin inline asm
	fma.rn.f32 %f14867, %f16388, %f16389, %f14863;
	// end inline asm
	// begin inline asm
	fma.rn.f32 %f14871, %f16384, %f16389, %f14859;
	// end inline asm
	// begin inline asm
	fma.rn.f32 %f14875, %f16380, %f16385, %f14871;
	// end inline asm
	// begin inline asm
	fma.rn.f32 %f14879, %f16384, %f16385, %f14867;
	// end inline asm
	// begin inline asm
	fma.rn.f32 %f14883, %f16388, %f16389, %f14879;
	// end inline asm
	// begin inline asm
	fma.rn.f32 %f14887, %f16384, %f16389, %f14875;
	// end inline asm
	// begin inline asm
	fma.rn.f32 %f14891, %f16380, %f16385, %f14887;
	// end inline asm
	// begin inline asm
	fma.rn.f32 %f14895, %f16384, %f16385, %f14883;
	// end inline asm
	// begin inline asm
	fma.rn.f32 %f14899, %f16388, %f16389, %f14895;
	// end inline asm
	// begin inline asm
	fma.rn.f32 %f14903, %f16384, %f16389, %f14891;
	// end inline asm
	// begin inline asm
	fma.rn.f32 %f14907, %f16380, %f16385, %f14903;
	// end inline asm
	// begin inline asm
	fma.rn.f32 %f14911, %f16384, %f16385, %f14899;
	// end inline asm
	// begin inline asm
	fma.rn.f32 %f14915, %f16388, %f16389, %f14911;
	// end inline asm
	// begin inline asm
	fma.rn.f32 %f14919, %f16384, %f16389, %f14907;
	// end inline asm
	// begin inline asm
	fma.rn.f32 %f14923, %f16380, %f16385, %f14919;
	// end inline asm
	// begin inline asm
	fma.rn.f32 %f14927, %f16384, %f16385, %f14915;
	// end inline asm
	// begin inline asm
	fma.rn.f32 %f14931, %f16388, %f16389, %f14927;
	// end inline asm
	// begin inline asm
	fma.rn.f32 %f14935, %f16384, %f16389, %f14923;
	// end inline asm
	// begin inline asm
	fma.rn.f32 %f14939, %f16380, %f16385, %f14935;
	// end inline asm
	// begin inline asm
	fma.rn.f32 %f14943, %f16384, %f16385, %f14931;
	// end inline asm
	// begin inline asm
	fma.rn.f32 %f14947, %f16388, %f16389, %f14943;
	// end inline asm
	// begin inline asm
	fma.rn.f32 %f14951, %f16384, %f16389, %f14939;
	// end inline asm
	// begin inline asm
	fma.rn.f32 %f14955, %f16380, %f16385, %f14951;
	// end inline asm
	// begin inline asm
	fma.rn.f32 %f14959, %f16384, %f16385, %f14947;
	// end inline asm
	// begin inline asm
	fma.rn.f32 %f14963, %f16388, %f16389, %f14959;
	// end inline asm
	// begin inline asm
	fma.rn.f32 %f14967, %f16384, %f16389, %f14955;
	// end inline asm
	// begin inline asm
	fma.rn.f32 %f14971, %f16380, %f16385, %f14967;
	// end inline asm
	// begin inline asm
	fma.rn.f32 %f14975, %f16384, %f16385, %f14963;
	// end inline asm
	// begin inline asm
	fma.rn.f32 %f14979, %f16388, %f16389, %f14975;
	// end inline asm
	// begin inline asm
	fma.rn.f32 %f14983, %f16384, %f16389, %f14971;
	// end inline asm
	// begin inline asm
	fma.rn.f32 %f14987, %f16380, %f16385, %f14983;
	// end inline asm
	// begin inline asm
	fma.rn.f32 %f14991, %f16384, %f16385, %f14979;
	// end inline asm
	// begin inline asm
	fma.rn.f32 %f14995, %f16388, %f16389, %f14991;
	// end inline asm
	// begin inline asm
	fma.rn.f32 %f14999, %f16384, %f16389, %f14987;
	// end inline asm
	// begin inline asm
	fma.rn.f32 %f15003, %f16380, %f16385, %f14999;
	// end inline asm
	// begin inline asm
	fma.rn.f32 %f15007, %f16384, %f16385, %f14995;
	// end inline asm
	// begin inline asm
	fma.rn.f32 %f15011, %f16388, %f16389, %f15007;
	// end inline asm
	// begin inline asm
	fma.rn.f32 %f15015, %f16384, %f16389, %f15003;
	// end inline asm
	// begin inline asm
	fma.rn.f32 %f15019, %f16380, %f16385, %f15015;
	// end inline asm
	// begin inline asm
	fma.rn.f32 %f15023, %f16384, %f16385, %f15011;
	// end inline asm
	// begin inline asm
	fma.rn.f32 %f15027, %f16388, %f16389, %f15023;
	// end inline asm
	// begin inline asm
	fma.rn.f32 %f15031, %f16384, %f16389, %f15019;
	// end inline asm
	// begin inline asm
	fma.rn.f32 %f15035, %f16380, %f16385, %f15031;
	// end inline asm
	// begin inline asm
	fma.rn.f32 %f15039, %f16384, %f16385, %f15027;
	// end inline asm
	// begin inline asm
	fma.rn.f32 %f15043, %f16388, %f16389, %f15039;
	// end inline asm
	// begin inline asm
	fma.rn.f32 %f15047, %f16384, %f16389, %f15035;
	// end inline asm
	// begin inline asm
	fma.rn.f32 %f15051, %f16380, %f16385, %f15047;
	// end inline asm
	// begin inline asm
	fma.rn.f32 %f15055, %f16384, %f16385, %f15043;
	// end inline asm
	// begin inline asm
	fma.rn.f32 %f15059, %f16388, %f16389, %f15055;
	// end inline asm
	// begin inline asm
	fma.rn.f32 %f15063, %f16384, %f16389, %f15051;
	// end inline asm
	// begin inline asm
	fma.rn.f32 %f15067, %f16380, %f16385, %f15063;
	// end inline asm
	// begin inline asm
	fma.rn.f32 %f15071, %f16384, %f16385, %f15059;
	// end inline asm
	// begin inline asm
	fma.rn.f32 %f15075, %f16388, %f16389, %f15071;
	// end inline asm
	// begin inline asm
	fma.rn.f32 %f15079, %f16384, %f16389, %f15067;
	// end inline asm
	// begin inline asm
	fma.rn.f32 %f15083, %f16380, %f16385, %f15079;
	// end inline asm
	// begin inline asm
	fma.rn.f32 %f15087, %f16384, %f16385, %f15075;
	// end inline asm
	// begin inline asm
	fma.rn.f32 %f15091, %f16388, %f16389, %f15087;
	// end inline asm
	// begin inline asm
	fma.rn.f32 %f15095, %f16384, %f16389, %f15083;
	// end inline asm
	// begin inline asm
	fma.rn.f32 %f15099, %f16380, %f16385, %f15095;
	// end inline asm
	// begin inline asm
	fma.rn.f32 %f15103, %f16384, %f16385, %f15091;
	// end inline asm
	// begin inline asm
	fma.rn.f32 %f15107, %f16388, %f16389, %f15103;
	// end inline asm
	// begin inline asm
	fma.rn.f32 %f15111, %f16384, %f16389, %f15099;
	// end inline asm
	// begin inline asm
	fma.rn.f32 %f15115, %f16380, %f16385, %f15111;
	// end inline asm
	// begin inline asm
	fma.rn.f32 %f15119, %f16384, %f16385, %f15107;
	// end inline asm
	// begin inline asm
	fma.rn.f32 %f15123, %f16388, %f16389, %f15119;
	// end inline asm
	// begin inline asm
	fma.rn.f32 %f15127, %f16384, %f16389, %f15115;
	// end inline asm
	// begin inline asm
	fma.rn.f32 %f15131, %f16380, %f16385, %f15127;
	// end inline asm
	// begin inline asm
	fma.rn.f32 %f15135, %f16384, %f16385, %f15123;
	// end inline asm
	// begin inline asm
	fma.rn.f32 %f15139, %f16388, %f16389, %f15135;
	// end inline asm
	// begin inline asm
	fma.rn.f32 %f15143, %f16384, %f16389, %f15131;
	// end inline asm
	// begin inline asm
	fma.rn.f32 %f15147, %f16380, %f16385, %f15143;
	// end inline asm
	// begin inline asm
	fma.rn.f32 %f15151, %f16384, %f16385, %f15139;
	// end inline asm
	// begin inline asm
	fma.rn.f32 %f15155, %f16388, %f16389, %f15151;
	// end inline asm
	// begin inline asm
	fma.rn.f32 %f15159, %f16384, %f16389, %f15147;
	// end inline asm
	// begin inline asm
	fma.rn.f32 %f15163, %f16380, %f16385, %f15159;
	// end inline asm
	// begin inline asm
	fma.rn.f32 %f15167, %f16384, %f16385, %f15155;
	// end inline asm
	// begin inline asm
	fma.rn.f32 %f15171, %f16388, %f16389, %f15167;
	// end inline asm
	// begin inline asm
	fma.rn.f32 %f15175, %f16384, %f16389, %f15163;
	// end inline asm
	// begin inline asm
	fma.rn.f32 %f15179, %f16380, %f16385, %f15175;
	// end inline asm
	// begin inline asm
	fma.rn.f32 %f15183, %f16384, %f16385, %f15171;
	// end inline asm
	// begin inline asm
	fma.rn.f32 %f15187, %f16388, %f16389, %f15183;
	// end inline asm
	// begin inline asm
	fma.rn.f32 %f15191, %f16384, %f16389, %f15179;
	// end inline asm
	// begin inline asm
	fma.rn.f32 %f15195, %f16380, %f16385, %f15191;
	// end inline asm
	// begin inline asm
	fma.rn.f32 %f15199, %f16384, %f16385, %f15187;
	// end inline asm
	// begin inline asm
	fma.rn.f32 %f15203, %f16388, %f16389, %f15199;
	// end inline asm
	// begin inline asm
	fma.rn.f32 %f15207, %f16384, %f16389, %f15195;
	// end inline asm
	// begin inline asm
	fma.rn.f32 %f15211, %f16380, %f16385, %f15207;
	// end inline asm
	// begin inline asm
	fma.rn.f32 %f15215, %f16384, %f16385, %f15203;
	// end inline asm
	// begin inline asm
	fma.rn.f32 %f15219, %f16388, %f16389, %f15215;
	// end inline asm
	// begin inline asm
	fma.rn.f32 %f15223, %f16384, %f16389, %f15211;
	// end inline asm
	// begin inline asm
	fma.rn.f32 %f15227, %f16380, %f16385, %f15223;
	// end inline asm
	// begin inline asm
	fma.rn.f32 %f15231, %f16384, %f16385, %f15219;
	// end inline asm
	// begin inline asm
	fma.rn.f32 %f15235, %f16388, %f16389, %f15231;
	// end inline asm
	// begin inline asm
	fma.rn.f32 %f15239, %f16384, %f16389, %f15227;
	// end inline asm
	// begin inline asm
	fma.rn.f32 %f15243, %f16380, %f16385, %f15239;
	// end inline asm
	// begin inline asm
	fma.rn.f32 %f15247, %f16384, %f16385, %f15235;
	// end inline asm
	// begin inline asm
	fma.rn.f32 %f15251, %f16388, %f16389, %f15247;
	// end inline asm
	// begin inline asm
	fma.rn.f32 %f15255, %f16384, %f16389, %f15243;
	// end inline asm
	// begin inline asm
	fma.rn.f32 %f15259, %f16380, %f16385, %f15255;
	// end inline asm
	// begin inline asm
	fma.rn.f32 %f15263, %f16384, %f16385, %f15251;
	// end inline asm
	// begin inline asm
	fma.rn.f32 %f15267, %f16388, %f16389, %f15263;
	// end inline asm
	// begin inline asm
	fma.rn.f32 %f15271, %f16384, %f16389, %f15259;
	// end inline asm
	// begin inline asm
	fma.rn.f32 %f15275, %f16380, %f16385, %f15271;
	// end inline asm
	// begin inline asm
	fma.rn.f32 %f15279, %f16384, %f16385, %f15267;
	// end inline asm
	// begin inline asm
	fma.rn.f32 %f15283, %f16388, %f16389, %f15279;
	// end inline asm
	// begin inline asm
	fma.rn.f32 %f15287, %f16384, %f16389, %f15275;
	// end inline asm
	// begin inline asm
	fma.rn.f32 %f15291, %f16380, %f16385, %f15287;
	// end inline asm
	// begin inline asm
	fma.rn.f32 %f15295, %f16384, %f16385, %f15283;
	// end inline asm
	// begin inline asm
	fma.rn.f32 %f15299, %f16388, %f16389, %f15295;
	// end inline asm
	// begin inline asm
	fma.rn.f32 %f15303, %f16384, %f16389, %f15291;
	// end inline asm
	// begin inline asm
	fma.rn.f32 %f15307, %f16380, %f16385, %f15303;
	// end inline asm
	// begin inline asm
	fma.rn.f32 %f15311, %f16384, %f16385, %f15299;
	// end inline asm
	// begin inline asm
	fma.rn.f32 %f15315, %f16388, %f16389, %f15311;
	// end inline asm
	// begin inline asm
	fma.rn.f32 %f15319, %f16384, %f16389, %f15307;
	// end inline asm
	// begin inline asm
	fma.rn.f32 %f15323, %f16380, %f16385, %f15319;
	// end inline asm
	// begin inline asm
	fma.rn.f32 %f15327, %f16384, %f16385, %f15315;
	// end inline asm
	// begin inline asm
	fma.rn.f32 %f15331, %f16388, %f16389, %f15327;
	// end inline asm
	// begin inline asm
	fma.rn.f32 %f15335, %f16384, %f16389, %f15323;
	// end inline asm
	// begin inline asm
	fma.rn.f32 %f15339, %f16380, %f16385, %f15335;
	// end inline asm
	// begin inline asm
	fma.rn.f32 %f15343, %f16384, %f16385, %f15331;
	// end inline asm
	// begin inline asm
	fma.rn.f32 %f15347, %f16388, %f16389, %f15343;
	// end inline asm
	// begin inline asm
	fma.rn.f32 %f15351, %f16384, %f16389, %f15339;
	// end inline asm
	// begin inline asm
	fma.rn.f32 %f15355, %f16380, %f16385, %f15351;
	// end inline asm
	// begin inline asm
	fma.rn.f32 %f15359, %f16384, %f16385, %f15347;
	// end inline asm
	// begin inline asm
	fma.rn.f32 %f15363, %f16388, %f16389, %f15359;
	// end inline asm
	// begin inline asm
	fma.rn.f32 %f15367, %f16384, %f16389, %f15355;
	// end inline asm
	// begin inline asm
	fma.rn.f32 %f15371, %f16380, %f16385, %f15367;
	// end inline asm
	// begin inline asm
	fma.rn.f32 %f15375, %f16384, %f16385, %f15363;
	// end inline asm
	// begin inline asm
	fma.rn.f32 %f15379, %f16388, %f16389, %f15375;
	// end inline asm
	// begin inline asm
	fma.rn.f32 %f15383, %f16384, %f16389, %f15371;
	// end inline asm
	// begin inline asm
	fma.rn.f32 %f15387, %f16380, %f16385, %f15383;
	// end inline asm
	// begin inline asm
	fma.rn.f32 %f15391, %f16384, %f16385, %f15379;
	// end inline asm
	// begin inline asm
	fma.rn.f32 %f15395, %f16388, %f16389, %f15391;
	// end inline asm
	// begin inline asm
	fma.rn.f32 %f15399, %f16384, %f16389, %f15387;
	// end inline asm
	// begin inline asm
	fma.rn.f32 %f15403, %f16380, %f16385, %f15399;
	// end inline asm
	// begin inline asm
	fma.rn.f32 %f15407, %f16384, %f16385, %f15395;
	// end inline asm
	// begin inline asm
	fma.rn.f32 %f15411, %f16388, %f16389, %f15407;
	// end inline asm
	// begin inline asm
	fma.rn.f32 %f15415, %f16384, %f16389, %f15403;
	// end inline asm
	// begin inline asm
	fma.rn.f32 %f15419, %f16380, %f16385, %f15415;
	// end inline asm
	// begin inline asm
	fma.rn.f32 %f15423, %f16384, %f16385, %f15411;
	// end inline asm
	// begin inline asm
	fma.rn.f32 %f15427, %f16388, %f16389, %f15423;
	// end inline asm
	// begin inline asm
	fma.rn.f32 %f15431, %f16384, %f16389, %f15419;
	// end inline asm
	// begin inline asm
	fma.rn.f32 %f15435, %f16380, %f16385, %f15431;
	// end inline asm
	// begin inline asm
	fma.rn.f32 %f15439, %f16384, %f16385, %f15427;
	// end inline asm
	// begin inline asm
	fma.rn.f32 %f15443, %f16388, %f16389, %f15439;
	// end inline asm
	// begin inline asm
	fma.rn.f32 %f15447, %f16384, %f16389, %f15435;
	// end inline asm
	// begin inline asm
	fma.rn.f32 %f15451, %f16380, %f16385, %f15447;
	// end inline asm
	// begin inline asm
	fma.rn.f32 %f15455, %f16384, %f16385, %f15443;
	// end inline asm
	// begin inline asm
	fma.rn.f32 %f15459, %f16388, %f16389, %f15455;
	// end inline asm
	// begin inline asm
	fma.rn.f32 %f15463, %f16384, %f16389, %f15451;
	// end inline asm
	// begin inline asm
	fma.rn.f32 %f15467, %f16380, %f16385, %f15463;
	// end inline asm
	// begin inline asm
	fma.rn.f32 %f15471, %f16384, %f16385, %f15459;
	// end inline asm
	// begin inline asm
	fma.rn.f32 %f15475, %f16388, %f16389, %f15471;
	// end inline asm
	// begin inline asm
	fma.rn.f32 %f15479, %f16384, %f16389, %f15467;
	// end inline asm
	// begin inline asm
	fma.rn.f32 %f15483, %f16380, %f16385, %f15479;
	// end inline asm
	// begin inline asm
	fma.rn.f32 %f15487, %f16384, %f16385, %f15475;
	// end inline asm
	// begin inline asm
	fma.rn.f32 %f15491, %f16388, %f16389, %f15487;
	// end inline asm
	// begin inline asm
	fma.rn.f32 %f15495, %f16384, %f16389, %f15483;
	// end inline asm
	// begin inline asm
	fma.rn.f32 %f15499, %f16380, %f16385, %f15495;
	// end inline asm
	// begin inline asm
	fma.rn.f32 %f15503, %f16384, %f16385, %f15491;
	// end inline asm
	// begin inline asm
	fma.rn.f32 %f15507, %f16388, %f16389, %f15503;
	// end inline asm
	// begin inline asm
	fma.rn.f32 %f15511, %f16384, %f16389, %f15499;
	// end inline asm
	// begin inline asm
	fma.rn.f32 %f15515, %f16380, %f16385, %f15511;
	// end inline asm
	// begin inline asm
	fma.rn.f32 %f15519, %f16384, %f16385, %f15507;
	// end inline asm
	// begin inline asm
	fma.rn.f32 %f15523, %f16388, %f16389, %f15519;
	// end inline asm
	// begin inline asm
	fma.rn.f32 %f15527, %f16384, %f16389, %f15515;
	// end inline asm
	// begin inline asm
	fma.rn.f32 %f15531, %f16380, %f16385, %f15527;
	// end inline asm
	// begin inline asm
	fma.rn.f32 %f15535, %f16384, %f16385, %f15523;
	// end inline asm
	// begin inline asm
	fma.rn.f32 %f15539, %f16388, %f16389, %f15535;
	// end inline asm
	// begin inline asm
	fma.rn.f32 %f15543, %f16384, %f16389, %f15531;
	// end inline asm
	// begin inline asm
	fma.rn.f32 %f15547, %f16380, %f16385, %f15543;
	// end inline asm
	// begin inline asm
	fma.rn.f32 %f15551, %f16384, %f16385, %f15539;
	// end inline asm
	// begin inline asm
	fma.rn.f32 %f15555, %f16388, %f16389, %f15551;
	// end inline asm
	// begin inline asm
	fma.rn.f32 %f15559, %f16384, %f16389, %f15547;
	// end inline asm
	// begin inline asm
	fma.rn.f32 %f15563, %f16380, %f16385, %f15559;
	// end inline asm
	// begin inline asm
	fma.rn.f32 %f15567, %f16384, %f16385, %f15555;
	// end inline asm
	// begin inline asm
	fma.rn.f32 %f15571, %f16388, %f16389, %f15567;
	// end inline asm
	// begin inline asm
	fma.rn.f32 %f15575, %f16384, %f16389, %f15563;
	// end inline asm
	// begin inline asm
	fma.rn.f32 %f15579, %f16380, %f16385, %f15575;
	// end inline asm
	// begin inline asm
	fma.rn.f32 %f15583, %f16384, %f16385, %f15571;
	// end inline asm
	// begin inline asm
	fma.rn.f32 %f15587, %f16388, %f16389, %f15583;
	// end inline asm
	// begin inline asm
	fma.rn.f32 %f15591, %f16384, %f16389, %f15579;
	// end inline asm
	// begin inline asm
	fma.rn.f32 %f15595, %f16380, %f16385, %f15591;
	// end inline asm
	// begin inline asm
	fma.rn.f32 %f15599, %f16384, %f16385, %f15587;
	// end inline asm
	// begin inline asm
	fma.rn.f32 %f15603, %f16388, %f16389, %f15599;
	// end inline asm
	// begin inline asm
	fma.rn.f32 %f15607, %f16384, %f16389, %f15595;
	// end inline asm
	// begin inline asm
	fma.rn.f32 %f15611, %f16380, %f16385, %f15607;
	// end inline asm
	// begin inline asm
	fma.rn.f32 %f15615, %f16384, %f16385, %f15603;
	// end inline asm
	// begin inline asm
	fma.rn.f32 %f15619, %f16388, %f16389, %f15615;
	// end inline asm
	// begin inline asm
	fma.rn.f32 %f15623, %f16384, %f16389, %f15611;
	// end inline asm
	// begin inline asm
	fma.rn.f32 %f15627, %f16380, %f16385, %f15623;
	// end inline asm
	// begin inline asm
	fma.rn.f32 %f15631, %f16384, %f16385, %f15619;
	// end inline asm
	// begin inline asm
	fma.rn.f32 %f15635, %f16388, %f16389, %f15631;
	// end inline asm
	// begin inline asm
	fma.rn.f32 %f15639, %f16384, %f16389, %f15627;
	// end inline asm
	// begin inline asm
	fma.rn.f32 %f15643, %f16380, %f16385, %f15639;
	// end inline asm
	// begin inline asm
	fma.rn.f32 %f15647, %f16384, %f16385, %f15635;
	// end inline asm
	// begin inline asm
	fma.rn.f32 %f15651, %f16388, %f16389, %f15647;
	// end inline asm
	// begin inline asm
	fma.rn.f32 %f15655, %f16384, %f16389, %f15643;
	// end inline asm
	// begin inline asm
	fma.rn.f32 %f15659, %f16380, %f16385, %f15655;
	// end inline asm
	// begin inline asm
	fma.rn.f32 %f15663, %f16384, %f16385, %f15651;
	// end inline asm
	// begin inline asm
	fma.rn.f32 %f15667, %f16388, %f16389, %f15663;
	// end inline asm
	// begin inline asm
	fma.rn.f32 %f15671, %f16384, %f16389, %f15659;
	// end inline asm
	// begin inline asm
	fma.rn.f32 %f15675, %f16380, %f16385, %f15671;
	// end inline asm
	// begin inline asm
	fma.rn.f32 %f15679, %f16384, %f16385, %f15667;
	// end inline asm
	// begin inline asm
	fma.rn.f32 %f15683, %f16388, %f16389, %f15679;
	// end inline asm
	// begin inline asm
	fma.rn.f32 %f15687, %f16384, %f16389, %f15675;
	// end inline asm
	// begin inline asm
	fma.rn.f32 %f15691, %f16380, %f16385, %f15687;
	// end inline asm
	// begin inline asm
	fma.rn.f32 %f15695, %f16384, %f16385, %f15683;
	// end inline asm
	// begin inline asm
	fma.rn.f32 %f15699, %f16388, %f16389, %f15695;
	// end inline asm
	// begin inline asm
	fma.rn.f32 %f15703, %f16384, %f16389, %f15691;
	// end inline asm
	// begin inline asm
	fma.rn.f32 %f15707, %f16380, %f16385, %f15703;
	// end inline asm
	// begin inline asm
	fma.rn.f32 %f15711, %f16384, %f16385, %f15699;
	// end inline asm
	// begin inline asm
	fma.rn.f32 %f15715, %f16388, %f16389, %f15711;
	// end inline asm
	// begin inline asm
	fma.rn.f32 %f15719, %f16384, %f16389, %f15707;
	// end inline asm
	// begin inline asm
	fma.rn.f32 %f15723, %f16380, %f16385, %f15719;
	// end inline asm
	// begin inline asm
	fma.rn.f32 %f15727, %f16384, %f16385, %f15715;
	// end inline asm
	// begin inline asm
	fma.rn.f32 %f15731, %f16388, %f16389, %f15727;
	// end inline asm
	// begin inline asm
	fma.rn.f32 %f15735, %f16384, %f16389, %f15723;
	// end inline asm
	// begin inline asm
	fma.rn.f32 %f15739, %f16380, %f16385, %f15735;
	// end inline asm
	// begin inline asm
	fma.rn.f32 %f15743, %f16384, %f16385, %f15731;
	// end inline asm
	// begin inline asm
	fma.rn.f32 %f15747, %f16388, %f16389, %f15743;
	// end inline asm
	// begin inline asm
	fma.rn.f32 %f15751, %f16384, %f16389, %f15739;
	// end inline asm
	// begin inline asm
	fma.rn.f32 %f15755, %f16380, %f16385, %f15751;
	// end inline asm
	// begin inline asm
	fma.rn.f32 %f15759, %f16384, %f16385, %f15747;
	// end inline asm
	// begin inline asm
	fma.rn.f32 %f15763, %f16388, %f16389, %f15759;
	// end inline asm
	// begin inline asm
	fma.rn.f32 %f15767, %f16384, %f16389, %f15755;
	// end inline asm
	// begin inline asm
	fma.rn.f32 %f15771, %f16380, %f16385, %f15767;
	// end inline asm
	// begin inline asm
	fma.rn.f32 %f15775, %f16384, %f16385, %f15763;
	// end inline asm
	// begin inline asm
	fma.rn.f32 %f15779, %f16388, %f16389, %f15775;
	// end inline asm
	// begin inline asm
	fma.rn.f32 %f15783, %f16384, %f16389, %f15771;
	// end inline asm
	// begin inline asm
	fma.rn.f32 %f15787, %f16380, %f16385, %f15783;
	// end inline asm
	// begin inline asm
	fma.rn.f32 %f15791, %f16384, %f16385, %f15779;
	// end inline asm
	// begin inline asm
	fma.rn.f32 %f15795, %f16388, %f16389, %f15791;
	// end inline asm
	// begin inline asm
	fma.rn.f32 %f15799, %f16384, %f16389, %f15787;
	// end inline asm
	// begin inline asm
	fma.rn.f32 %f15803, %f16380, %f16385, %f15799;
	// end inline asm
	// begin inline asm
	fma.rn.f32 %f15807, %f16384, %f16385, %f15795;
	// end inline asm
	// begin inline asm
	fma.rn.f32 %f15811, %f16388, %f16389, %f15807;
	// end inline asm
	// begin inline asm
	fma.rn.f32 %f15815, %f16384, %f16389, %f15803;
	// end inline asm
	// begin inline asm
	fma.rn.f32 %f15819, %f16380, %f16385, %f15815;
	// end inline asm
	// begin inline asm
	fma.rn.f32 %f15823, %f16384, %f16385, %f15811;
	// end inline asm
	// begin inline asm
	fma.rn.f32 %f15827, %f16388, %f16389, %f15823;
	// end inline asm
	// begin inline asm
	fma.rn.f32 %f15831, %f16384, %f16389, %f15819;
	// end inline asm
	// begin inline asm
	fma.rn.f32 %f15835, %f16380, %f16385, %f15831;
	// end inline asm
	// begin inline asm
	fma.rn.f32 %f15839, %f16384, %f16385, %f15827;
	// end inline asm
	// begin inline asm
	fma.rn.f32 %f15843, %f16388, %f16389, %f15839;
	// end inline asm
	// begin inline asm
	fma.rn.f32 %f15847, %f16384, %f16389, %f15835;
	// end inline asm
	// begin inline asm
	fma.rn.f32 %f15851, %f16380, %f16385, %f15847;
	// end inline asm
	// begin inline asm
	fma.rn.f32 %f15855, %f16384, %f16385, %f15843;
	// end inline asm
	// begin inline asm
	fma.rn.f32 %f15859, %f16388, %f16389, %f15855;
	// end inline asm
	// begin inline asm
	fma.rn.f32 %f15863, %f16384, %f16389, %f15851;
	// end inline asm
	// begin inline asm
	fma.rn.f32 %f15867, %f16380, %f16385, %f15863;
	// end inline asm
	// begin inline asm
	fma.rn.f32 %f15871, %f16384, %f16385, %f15859;
	// end inline asm
	// begin inline asm
	fma.rn.f32 %f15875, %f16388, %f16389, %f15871;
	// end inline asm
	// begin inline asm
	fma.rn.f32 %f15879, %f16384, %f16389, %f15867;
	// end inline asm
	// begin inline asm
	fma.rn.f32 %f15883, %f16380, %f16385, %f15879;
	// end inline asm
	// begin inline asm
	fma.rn.f32 %f15887, %f16384, %f16385, %f15875;
	// end inline asm
	// begin inline asm
	fma.rn.f32 %f15891, %f16388, %f16389, %f15887;
	// end inline asm
	// begin inline asm
	fma.rn.f32 %f15895, %f16384, %f16389, %f15883;
	// end inline asm
	// begin inline asm
	fma.rn.f32 %f15899, %f16380, %f16385, %f15895;
	// end inline asm
	// begin inline asm
	fma.rn.f32 %f15903, %f16384, %f16385, %f15891;
	// end inline asm
	// begin inline asm
	fma.rn.f32 %f15907, %f16388, %f16389, %f15903;
	// end inline asm
	// begin inline asm
	fma.rn.f32 %f15911, %f16384, %f16389, %f15899;
	// end inline asm
	// begin inline asm
	fma.rn.f32 %f15915, %f16380, %f16385, %f15911;
	// end inline asm
	// begin inline asm
	fma.rn.f32 %f15919, %f16384, %f16385, %f15907;
	// end inline asm
	// begin inline asm
	fma.rn.f32 %f15923, %f16388, %f16389, %f15919;
	// end inline asm
	// begin inline asm
	fma.rn.f32 %f15927, %f16384, %f16389, %f15915;
	// end inline asm
	// begin inline asm
	fma.rn.f32 %f15931, %f16380, %f16385, %f15927;
	// end inline asm
	// begin inline asm
	fma.rn.f32 %f15935, %f16384, %f16385, %f15923;
	// end inline asm
	// begin inline asm
	fma.rn.f32 %f15939, %f16388, %f16389, %f15935;
	// end inline asm
	// begin inline asm
	fma.rn.f32 %f15943, %f16384, %f16389, %f15931;
	// end inline asm
	// begin inline asm
	fma.rn.f32 %f15947, %f16380, %f16385, %f15943;
	// end inline asm
	// begin inline asm
	fma.rn.f32 %f15951, %f16384, %f16385, %f15939;
	// end inline asm
	// begin inline asm
	fma.rn.f32 %f15955, %f16388, %f16389, %f15951;
	// end inline asm
	// begin inline asm
	fma.rn.f32 %f15959, %f16384, %f16389, %f15947;
	// end inline asm
	// begin inline asm
	fma.rn.f32 %f15963, %f16380, %f16385, %f15959;
	// end inline asm
	// begin inline asm
	fma.rn.f32 %f15967, %f16384, %f16385, %f15955;
	// end inline asm
	// begin inline asm
	fma.rn.f32 %f15971, %f16388, %f16389, %f15967;
	// end inline asm
	// begin inline asm
	fma.rn.f32 %f15975, %f16384, %f16389, %f15963;
	// end inline asm
	// begin inline asm
	fma.rn.f32 %f15979, %f16380, %f16385, %f15975;
	// end inline asm
	// begin inline asm
	fma.rn.f32 %f15983, %f16384, %f16385, %f15971;
	// end inline asm
	// begin inline asm
	fma.rn.f32 %f15987, %f16388, %f16389, %f15983;
	// end inline asm
	// begin inline asm
	fma.rn.f32 %f15991, %f16384, %f16389, %f15979;
	// end inline asm
	// begin inline asm
	fma.rn.f32 %f15995, %f16380, %f16385, %f15991;
	// end inline asm
	// begin inline asm
	fma.rn.f32 %f15999, %f16384, %f16385, %f15987;
	// end inline asm
	// begin inline asm
	fma.rn.f32 %f16003, %f16388, %f16389, %f15999;
	// end inline asm
	// begin inline asm
	fma.rn.f32 %f16007, %f16384, %f16389, %f15995;
	// end inline asm
	// begin inline asm
	fma.rn.f32 %f16011, %f16380, %f16385, %f16007;
	// end inline asm
	// begin inline asm
	fma.rn.f32 %f16015, %f16384, %f16385, %f16003;
	// end inline asm
	// begin inline asm
	fma.rn.f32 %f16019, %f16388, %f16389, %f16015;
	// end inline asm
	// begin inline asm
	fma.rn.f32 %f16023, %f16384, %f16389, %f16011;
	// end inline asm
	// begin inline asm
	fma.rn.f32 %f16027, %f16380, %f16385, %f16023;
	// end inline asm
	// begin inline asm
	fma.rn.f32 %f16031, %f16384, %f16385, %f16019;
	// end inline asm
	// begin inline asm
	fma.rn.f32 %f16035, %f16388, %f16389, %f16031;
	// end inline asm
	// begin inline asm
	fma.rn.f32 %f16039, %f16384, %f16389, %f16027;
	// end inline asm
	// begin inline asm
	fma.rn.f32 %f16043, %f16380, %f16385, %f16039;
	// end inline asm
	// begin inline asm
	fma.rn.f32 %f16047, %f16384, %f16385, %f16035;
	// end inline asm
	// begin inline asm
	fma.rn.f32 %f16051, %f16388, %f16389, %f16047;
	// end inline asm
	// begin inline asm
	fma.rn.f32 %f16055, %f16384, %f16389, %f16043;
	// end inline asm
	// begin inline asm
	fma.rn.f32 %f16059, %f16380, %f16385, %f16055;
	// end inline asm
	// begin inline asm
	fma.rn.f32 %f16063, %f16384, %f16385, %f16051;
	// end inline asm
	// begin inline asm
	fma.rn.f32 %f16067, %f16388, %f16389, %f16063;
	// end inline asm
	// begin inline asm
	fma.rn.f32 %f16071, %f16384, %f16389, %f16059;
	// end inline asm
	// begin inline asm
	fma.rn.f32 %f16075, %f16380, %f16385, %f16071;
	// end inline asm
	// begin inline asm
	fma.rn.f32 %f16079, %f16384, %f16385, %f16067;
	// end inline asm
	// begin inline asm
	fma.rn.f32 %f16083, %f16388, %f16389, %f16079;
	// end inline asm
	// begin inline asm
	fma.rn.f32 %f16087, %f16384, %f16389, %f16075;
	// end inline asm
	// begin inline asm
	fma.rn.f32 %f16091, %f16380, %f16385, %f16087;
	// end inline asm
	// begin inline asm
	fma.rn.f32 %f16095, %f16384, %f16385, %f16083;
	// end inline asm
	// begin inline asm
	fma.rn.f32 %f16099, %f16388, %f16389, %f16095;
	// end inline asm
	// begin inline asm
	fma.rn.f32 %f16103, %f16384, %f16389, %f16091;
	// end inline asm
	// begin inline asm
	fma.rn.f32 %f16107, %f16380, %f16385, %f16103;
	// end inline asm
	// begin inline asm
	fma.rn.f32 %f16111, %f16384, %f16385, %f16099;
	// end inline asm
	// begin inline asm
	fma.rn.f32 %f16115, %f16388, %f16389, %f16111;
	// end inline asm
	// begin inline asm
	fma.rn.f32 %f16119, %f16384, %f16389, %f16107;
	// end inline asm
	// begin inline asm
	fma.rn.f32 %f16123, %f16380, %f16385, %f16119;
	// end inline asm
	// begin inline asm
	fma.rn.f32 %f16127, %f16384, %f16385, %f16115;
	// end inline asm
	// begin inline asm
	fma.rn.f32 %f16131, %f16388, %f16389, %f16127;
	// end inline asm
	// begin inline asm
	fma.rn.f32 %f16135, %f16384, %f16389, %f16123;
	// end inline asm
	// begin inline asm
	fma.rn.f32 %f16139, %f16380, %f16385, %f16135;
	// end inline asm
	// begin inline asm
	fma.rn.f32 %f16143, %f16384, %f16385, %f16131;
	// end inline asm
	// begin inline asm
	fma.rn.f32 %f16147, %f16388, %f16389, %f16143;
	// end inline asm
	// begin inline asm
	fma.rn.f32 %f16151, %f16384, %f16389, %f16139;
	// end inline asm
	// begin inline asm
	fma.rn.f32 %f16155, %f16380, %f16385, %f16151;
	// end inline asm
	// begin inline asm
	fma.rn.f32 %f16159, %f16384, %f16385, %f16147;
	// end inline asm
	// begin inline asm
	fma.rn.f32 %f16163, %f16388, %f16389, %f16159;
	// end inline asm
	// begin inline asm
	fma.rn.f32 %f16167, %f16384, %f16389, %f16155;
	// end inline asm
	// begin inline asm
	fma.rn.f32 %f16171, %f16380, %f16385, %f16167;
	// end inline asm
	// begin inline asm
	fma.rn.f32 %f16175, %f16384, %f16385, %f16163;
	// end inline asm
	// begin inline asm
	fma.rn.f32 %f16179, %f16388, %f16389, %f16175;
	// end inline asm
	// begin inline asm
	fma.rn.f32 %f16183, %f16384, %f16389, %f16171;
	// end inline asm
	// begin inline asm
	fma.rn.f32 %f16187, %f16380, %f16385, %f16183;
	// end inline asm
	// begin inline asm
	fma.rn.f32 %f16191, %f16384, %f16385, %f16179;
	// end inline asm
	// begin inline asm
	fma.rn.f32 %f16195, %f16388, %f16389, %f16191;
	// end inline asm
	// begin inline asm
	fma.rn.f32 %f16199, %f16384, %f16389, %f16187;
	// end inline asm
	// begin inline asm
	fma.rn.f32 %f16203, %f16380, %f16385, %f16199;
	// end inline asm
	// begin inline asm
	fma.rn.f32 %f16207, %f16384, %f16385, %f16195;
	// end inline asm
	// begin inline asm
	fma.rn.f32 %f16211, %f16388, %f16389, %f16207;
	// end inline asm
	// begin inline asm
	fma.rn.f32 %f16215, %f16384, %f16389, %f16203;
	// end inline asm
	// begin inline asm
	fma.rn.f32 %f16219, %f16380, %f16385, %f16215;
	// end inline asm
	// begin inline asm
	fma.rn.f32 %f16223, %f16384, %f16385, %f16211;
	// end inline asm
	// begin inline asm
	fma.rn.f32 %f16227, %f16388, %f16389, %f16223;
	// end inline asm
	// begin inline asm
	fma.rn.f32 %f16231, %f16384, %f16389, %f16219;
	// end inline asm
	// begin inline asm
	fma.rn.f32 %f16235, %f16380, %f16385, %f16231;
	// end inline asm
	// begin inline asm
	fma.rn.f32 %f16239, %f16384, %f16385, %f16227;
	// end inline asm
	// begin inline asm
	fma.rn.f32 %f16243, %f16388, %f16389, %f16239;
	// end inline asm
	// begin inline asm
	fma.rn.f32 %f16247, %f16384, %f16389, %f16235;
	// end inline asm
	// begin inline asm
	fma.rn.f32 %f16251, %f16380, %f16385, %f16247;
	// end inline asm
	// begin inline asm
	fma.rn.f32 %f16255, %f16384, %f16385, %f16243;
	// end inline asm
	// begin inline asm
	fma.rn.f32 %f16259, %f16388, %f16389, %f16255;
	// end inline asm
	// begin inline asm
	fma.rn.f32 %f16263, %f16384, %f16389, %f16251;
	// end inline asm
	// begin inline asm
	fma.rn.f32 %f16267, %f16380, %f16385, %f16263;
	// end inline asm
	// begin inline asm
	fma.rn.f32 %f16271, %f16384, %f16385, %f16259;
	// end inline asm
	// begin inline asm
	fma.rn.f32 %f16275, %f16388, %f16389, %f16271;
	// end inline asm
	// begin inline asm
	fma.rn.f32 %f16279, %f16384, %f16389, %f16267;
	// end inline asm
	// begin inline asm
	fma.rn.f32 %f16283, %f16380, %f16385, %f16279;
	// end inline asm
	// begin inline asm
	fma.rn.f32 %f16287, %f16384, %f16385, %f16275;
	// end inline asm
	// begin inline asm
	fma.rn.f32 %f16291, %f16388, %f16389, %f16287;
	// end inline asm
	// begin inline asm
	fma.rn.f32 %f16295, %f16384, %f16389, %f16283;
	// end inline asm
	// begin inline asm
	fma.rn.f32 %f16299, %f16380, %f16385, %f16295;
	// end inline asm
	// begin inline asm
	fma.rn.f32 %f16303, %f16384, %f16385, %f16291;
	// end inline asm
	// begin inline asm
	fma.rn.f32 %f16307, %f16388, %f16389, %f16303;
	// end inline asm
	// begin inline asm
	fma.rn.f32 %f16311, %f16384, %f16389, %f16299;
	// end inline asm
	// begin inline asm
	fma.rn.f32 %f16315, %f16380, %f16385, %f16311;
	// end inline asm
	// begin inline asm
	fma.rn.f32 %f16319, %f16384, %f16385, %f16307;
	// end inline asm
	// begin inline asm
	fma.rn.f32 %f16323, %f16388, %f16389, %f16319;
	// end inline asm
	// begin inline asm
	fma.rn.f32 %f16327, %f16384, %f16389, %f16315;
	// end inline asm
	// begin inline asm
	fma.rn.f32 %f16331, %f16380, %f16385, %f16327;
	// end inline asm
	// begin inline asm
	fma.rn.f32 %f16335, %f16384, %f16385, %f16323;
	// end inline asm
	// begin inline asm
	fma.rn.f32 %f16339, %f16388, %f16389, %f16335;
	// end inline asm
	// begin inline asm
	fma.rn.f32 %f16343, %f16384, %f16389, %f16331;
	// end inline asm
	// begin inline asm
	fma.rn.f32 %f16347, %f16380, %f16385, %f16343;
	// end inline asm
	// begin inline asm
	fma.rn.f32 %f16351, %f16384, %f16385, %f16339;
	// end inline asm
	// begin inline asm
	fma.rn.f32 %f16355, %f16388, %f16389, %f16351;
	// end inline asm
	// begin inline asm
	fma.rn.f32 %f16359, %f16384, %f16389, %f16347;
	// end inline asm
	// begin inline asm
	fma.rn.f32 %f16363, %f16380, %f16385, %f16359;
	// end inline asm
	// begin inline asm
	fma.rn.f32 %f16367, %f16384, %f16385, %f16355;
	// end inline asm
	// begin inline asm
	fma.rn.f32 %f16371, %f16388, %f16389, %f16367;
	// end inline asm
	// begin inline asm
	fma.rn.f32 %f16375, %f16384, %f16389, %f16363;
	// end inline asm
	// begin inline asm
	fma.rn.f32 %f16393, %f16380, %f16385, %f16375;
	// end inline asm
	// begin inline asm
	fma.rn.f32 %f16383, %f16384, %f16385, %f16371;
	// end inline asm
	// begin inline asm
	fma.rn.f32 %f16392, %f16388, %f16389, %f16383;
	// end inline asm
	add.s32 	%r9, %r9, 1;
	setp.ne.s32 	%p1, %r9, 4096;
	@%p1 bra 	$L__BB0_1;
	cvta.to.global.u64 	%rd2, %rd1;
	add.f32 	%f16391, %f16393, %f16392;
	mov.u32 	%r6, %ctaid.x;
	mov.u32 	%r7, %ntid.x;
	mad.lo.s32 	%r8, %r6, %r7, %r1;
	mul.wide.u32 	%rd3, %r8, 4;
	add.s64 	%rd4, %rd2, %rd3;
	st.global.f32 	[%rd4], %f16391;
	ret;

}


// ===== COMPILED SASS (sm_100) =====

	.target	sm_100

	.elftype	@"ET_EXEC"


//--------------------- .note.nv.tkinfo           --------------------------
	.section	.note.nv.tkinfo,"",@"SHT_NOTE"
	.sectionflags	@"SHF_NOTE_NV_TKINFO"
	.tkinfo
        /*0018*/ 	.word	0x00000002
        /*0030*/ 	.string	""
        /*0030*/ 	.string	"ptxas"
        /*0030*/ 	.string	"Cuda compilation tools, release 13.0, V13.0.88"
        /*0030*/ 	.string	"Build cuda_13.0.r13.0/compiler.36424714_0"
        /*0030*/ 	.string	"-arch sm_100 -m 64 "



//--------------------- .note.nv.cuinfo           --------------------------
	.section	.note.nv.cuinfo,"",@"SHT_NOTE"
	.sectionflags	@"SHF_NOTE_NV_CUINFO"
        /*0018*/ 	.short	0x0002
        /*001a*/ 	.short	0x0064
        /*001c*/ 	.short	0x0082
	.zero		2


//--------------------- .nv.info                  --------------------------
	.section	.nv.info,"",@"SHT_CUDA_INFO"
	.align	4


	//----- nvinfo : EIATTR_REGCOUNT
	.align		4
        /*0000*/ 	.byte	0x04, 0x2f
        /*0002*/ 	.short	(.L_1 - .L_0)
	.align		4
.L_0:
        /*0004*/ 	.word	index@(_Z11fp32_kernelPf)
        /*0008*/ 	.word	0x0000000a


	//----- nvinfo : EIATTR_FRAME_SIZE
	.align		4
.L_1:
        /*000c*/ 	.byte	0x04, 0x11
        /*000e*/ 	.short	(.L_3 - .L_2)
	.align		4
.L_2:
        /*0010*/ 	.word	index@(_Z11fp32_kernelPf)
        /*0014*/ 	.word	0x00000000


	//----- nvinfo : EIATTR_MIN_STACK_SIZE
	.align		4
.L_3:
        /*0018*/ 	.byte	0x04, 0x12
        /*001a*/ 	.short	(.L_5 - .L_4)
	.align		4
.L_4:
        /*001c*/ 	.word	index@(_Z11fp32_kernelPf)
        /*0020*/ 	.word	0x00000000
.L_5:


//--------------------- .nv.compat                --------------------------
	.section	.nv.compat,"",@"SHT_CUDA_COMPAT_INFO"
	.align	4
        /*0000*/ 	.byte	0x02, 0x09, 0x00, 0x00, 0x02, 0x02, 0x01, 0x00, 0x02, 0x05, 0x05, 0x00, 0x03, 0x07, 0x01, 0x01
        /*0010*/ 	.byte	0x02, 0x03, 0x00, 0x00, 0x02, 0x06, 0x01, 0x00, 0x04, 0x0b, 0x08, 0x00, 0x09, 0x00, 0x00, 0x00
        /*0020*/ 	.byte	0x00, 0x00, 0x00, 0x00


//--------------------- .nv.info._Z11fp32_kernelPf --------------------------
	.section	.nv.info._Z11fp32_kernelPf,"",@"SHT_CUDA_INFO"
	.sectionflags	@""
	.align	4


	//----- nvinfo : EIATTR_CUDA_API_VERSION
	.align		4
        /*0000*/ 	.byte	0x04, 0x37
        /*0002*/ 	.short	(.L_7 - .L_6)
.L_6:
        /*0004*/ 	.word	0x00000082


	//----- nvinfo : EIATTR_KPARAM_INFO
	.align		4
.L_7:
        /*0008*/ 	.byte	0x04, 0x17
        /*000a*/ 	.short	(.L_9 - .L_8)
.L_8:
        /*000c*/ 	.word	0x00000000
        /*0010*/ 	.short	0x0000
        /*0012*/ 	.short	0x0000
        /*0014*/ 	.byte	0x00, 0xf5, 0x21, 0x00


	//----- nvinfo : EIATTR_SPARSE_MMA_MASK
	.align		4
.L_9:
        /*0018*/ 	.byte	0x03, 0x50
        /*001a*/ 	.short	0x0000


	//----- nvinfo : EIATTR_MAXREG_COUNT
	.align		4
        /*001c*/ 	.byte	0x03, 0x1b
        /*001e*/ 	.short	0x00ff


	//----- nvinfo : EIATTR_MERCURY_ISA_VERSION
	.align		4
        /*0020*/ 	.byte	0x03, 0x5f
        /*0022*/ 	.short	0x0101


	//----- nvinfo : EIATTR_VRC_CTA_INIT_COUNT
	.align		4
        /*0024*/ 	.byte	0x02, 0x4a
	.zero		1
	.zero		1


	//----- nvinfo : EIATTR_EXIT_INSTR_OFFSETS
	.align		4
        /*0028*/ 	.byte	0x04, 0x1c
        /*002a*/ 	.short	(.L_11 - .L_10)


	//   ....[0]....
.L_10:
        /*002c*/ 	.word	0x00010140


	//----- nvinfo : EIATTR_CBANK_PARAM_SIZE
	.align		4
.L_11:
        /*0030*/ 	.byte	0x03, 0x19
        /*0032*/ 	.short	0x0008


	//----- nvinfo : EIATTR_PARAM_CBANK
	.align		4
        /*0034*/ 	.byte	0x04, 0x0a
        /*0036*/ 	.short	(.L_13 - .L_12)
	.align		4
.L_12:
        /*0038*/ 	.word	index@(.nv.constant0._Z11fp32_kernelPf)
        /*003c*/ 	.short	0x0380
        /*003e*/ 	.short	0x0008


	//----- nvinfo : EIATTR_SW_WAR
	.align		4
.L_13:
        /*0040*/ 	.byte	0x04, 0x36
        /*0042*/ 	.short	(.L_15 - .L_14)
.L_14:
        /*0044*/ 	.word	0x00000008
.L_15:


//--------------------- .nv.callgraph             --------------------------
	.section	.nv.callgraph,"",@"SHT_CUDA_CALLGRAPH"
	.align	4
	.sectionentsize	8
	.align		4
        /*0000*/ 	.word	0x00000000
	.align		4
        /*0004*/ 	.word	0xffffffff
	.align		4
        /*0008*/ 	.word	0x00000000
	.align		4
        /*000c*/ 	.word	0xfffffffe
	.align		4
        /*0010*/ 	.word	0x00000000
	.align		4
        /*0014*/ 	.word	0xfffffffd
	.align		4
        /*0018*/ 	.word	0x00000000
	.align		4
        /*001c*/ 	.word	0xfffffffc


//--------------------- .text._Z11fp32_kernelPf   --------------------------
	.section	.text._Z11fp32_kernelPf,"ax",@progbits
	.align	128
        .global         _Z11fp32_kernelPf
        .type           _Z11fp32_kernelPf,@function
        .size           _Z11fp32_kernelPf,(.L_x_2 - _Z11fp32_kernelPf)
        .other          _Z11fp32_kernelPf,@"STO_CUDA_ENTRY STV_DEFAULT"
_Z11fp32_kernelPf:
.text._Z11fp32_kernelPf:
[----:B------:R-:W-:Y:S01]  /*0000*/  LDC R1, c[0x0][0x37c] ;  /* 0x0000df00ff017b82 */ /* 0x000fe20000000800 */
[----:B------:R-:W0:Y:S01]  /*0010*/  S2R R0, SR_TID.X ;  /* 0x0000000000007919 */ /* 0x000e220000002100 */
[----:B------:R-:W1:Y:S01]  /*0020*/  LDCU.64 UR6, c[0x0][0x358] ;  /* 0x00006b00ff0677ac */ /* 0x000e620008000a00 */
[----:B------:R-:W-:Y:S01]  /*0030*/  UMOV UR4, URZ ;  /* 0x000000ff00047c82 */ /* 0x000fe20008000000 */
[----:B0-----:R-:W-:Y:S02]  /*0040*/  IADD3 R2, PT, PT, R0, 0x1, RZ ;  /* 0x0000000100027810 */ /* 0x001fe40007ffe0ff */
[----:B------:R-:W-:Y:S02]  /*0050*/  I2FP.F32.U32 R4, R0 ;  /* 0x0000000000047245 */ /* 0x000fe40000201000 */
[----:B-1----:R-:W-:-:S07]  /*0060*/  I2FP.F32.U32 R5, R2 ;  /* 0x0000000200057245 */ /* 0x002fce0000201000 */
.L_x_0:
[----:B------:R-:W-:Y:S01]  /*0070*/  HFMA2 R7, -RZ, RZ, 1.875, 0 ;  /* 0x3f800000ff077431 */ /* 0x000fe200000001ff */
[----:B------:R-:W-:Y:S01]  /*0080*/  MOV R2, 0x40800000 ;  /* 0x4080000000027802 */ /* 0x000fe20000000f00 */
[----:B------:R-:W-:Y:S01]  /*0090*/  HFMA2 R3, -RZ, RZ, 2.125, 0 ;  /* 0x40400000ff037431 */ /* 0x000fe200000001ff */
[----:B------:R-:W-:-:S03]  /*00a0*/  UIADD3 UR4, UPT, UPT, UR4, 0x1, URZ ;  /* 0x0000000104047890 */ /* 0x000fc6000fffe0ff */
[C---:B------:R-:W-:Y:S01]  /*00b0*/  FFMA R6, R2.reuse, 1, R5 ;  /* 0x3f80000002067823 */ /* 0x040fe20000000005 */
[----:B------:R-:W-:Y:S01]  /*00c0*/  UISETP.NE.AND UP0, UPT, UR4, 0x1000, UPT ;  /* 0x000010000400788c */ /* 0x000fe2000bf05270 */
[----:B------:R-:W-:Y:S02]  /*00d0*/  FFMA R7, R7, 3, R4 ;  /* 0x4040000007077823 */ /* 0x000fe40000000004 */
[C---:B------:R-:W-:Y:S02]  /*00e0*/  FFMA R5, R3.reuse, 2, R6 ;  /* 0x4000000003057823 */ /* 0x040fe40000000006 */
[C---:B------:R-:W-:Y:S02]  /*00f0*/  FFMA R4, R2.reuse, -2, R7 ;  /* 0xc000000002047823 */ /* 0x040fe40000000007 */
[----:B------:R-:W-:Y:S02]  /*0100*/  FFMA R6, R2, 1, R5 ;  /* 0x3f80000002067823 */ /* 0x000fe40000000005 */
[----:B------:R-:W-:-:S02]  /*0110*/  FFMA R7, R3, 1, R4 ;  /* 0x3f80000003077823 */ /* 0x000fc40000000004 */
[C---:B------:R-:W-:Y:S02]  /*0120*/  FFMA R5, R3.reuse, 2, R6 ;  /* 0x4000000003057823 */ /* 0x040fe40000000006 */
[C---:B------:R-:W-:Y:S02]  /*0130*/  FFMA R4, R2.reuse, -2, R7 ;  /* 0xc000000002047823 */ /* 0x040fe40000000007 */
[C---:B------:R-:W-:Y:S02]  /*0140*/  FFMA R6, R2.reuse, 1, R5 ;  /* 0x3f80000002067823 */ /* 0x040fe40000000005 */
[C---:B------:R-:W-:Y:S02]  /*0150*/  FFMA R7, R3.reuse, 1, R4 ;  /* 0x3f80000003077823 */ /* 0x040fe40000000004 */
[----:B------:R-:W-:Y:S02]  /*0160*/  FFMA R5, R3, 2, R6 ;  /* 0x4000000003057823 */ /* 0x000fe40000000006 */
[----:B------:R-:W-:-:S02]  /*0170*/  FFMA R4, R2, -2, R7 ;  /* 0xc000000002047823 */ /* 0x000fc40000000007 */
[C---:B------:R-:W-:Y:S02]  /*0180*/  FFMA R6, R2.reuse, 1, R5 ;  /* 0x3f80000002067823 */ /* 0x040fe40000000005 */
[C---:B------:R-:W-:Y:S02]  /*0190*/  FFMA R7, R3.reuse, 1, R4 ;  /* 0x3f80000003077823 */ /* 0x040fe40000000004 */
        /* <DEDUP_REMOVED lines=4078> */
[----:B------:R-:W-:Y:S02]  /*10080*/  FFMA R6, R2, 1, R5 ;  /* 0x3f80000002067823 */ /* 0x000fe40000000005 */
[----:B------:R-:W-:-:S04]  /*10090*/  FFMA R7, R3, 1, R4 ;  /* 0x3f80000003077823 */ /* 0x000fc80000000004 */
[----:B------:R-:W-:Y:S01]  /*100a0*/  FFMA R4, R2, -2, R7 ;  /* 0xc000000002047823 */ /* 0x000fe20000000007 */
[----:B------:R-:W-:Y:S01]  /*100b0*/  FFMA R5, R3, 2, R6 ;  /* 0x4000000003057823 */ /* 0x000fe20000000006 */
[----:B------:R-:W-:Y:S06]  /*100c0*/  BRA.U UP0, `(.L_x_0) ;  /* 0xfffffefd00e87547 */ /* 0x000fec000b83ffff */
[----:B------:R-:W0:Y:S01]  /*100d0*/  S2UR UR4, SR_CTAID.X ;  /* 0x00000000000479c3 */ /* 0x000e220000002500 */
[----:B------:R-:W-:-:S07]  /*100e0*/  FADD R5, R4, R5 ;  /* 0x0000000504057221 */ /* 0x000fce0000000000 */
[----:B------:R-:W0:Y:S08]  /*100f0*/  LDC R7, c[0x0][0x360] ;  /* 0x0000d800ff077b82 */ /* 0x000e300000000800 */
[----:B------:R-:W1:Y:S01]  /*10100*/  LDC.64 R2, c[0x0][0x380] ;  /* 0x0000e000ff027b82 */ /* 0x000e620000000a00 */
[----:B0-----:R-:W-:-:S04]  /*10110*/  IMAD R7, R7, UR4, R0 ;  /* 0x0000000407077c24 */ /* 0x001fc8000f8e0200 */
[----:B-1----:R-:W-:-:S05]  /*10120*/  IMAD.WIDE.U32 R2, R7, 0x4, R2 ;  /* 0x0000000407027825 */ /* 0x002fca00078e0002 */
[----:B------:R-:W-:Y:S01]  /*10130*/  STG.E desc[UR6][R2.64], R5 ;  /* 0x0000000502007986 */ /* 0x000fe2000c101906 */
[----:B------:R-:W-:Y:S05]  /*10140*/  EXIT ;  /* 0x000000000000794d */ /* 0x000fea0003800000 */
.L_x_1:
[----:B------:R-:W-:-:S00]  /*10150*/  BRA `(.L_x_1) ;  /* 0xfffffffc00fc7947 */ /* 0x000fc0000383ffff */
[----:B------:R-:W-:-:S00]  /*10160*/  NOP ;  /* 0x0000000000007918 */ /* 0x000fc00000000000 */
        /* <DEDUP_REMOVED lines=9> */
.L_x_2:


//--------------------- .nv.shared.reserved.0     --------------------------
	.section	.nv.shared.reserved.0,"aw",@nobits
	.weak		__nv_reservedSMEM_offset_0_alias
	.size		__nv_reservedSMEM_offset_0_alias, 0, 64
	.other		__nv_reservedSMEM_offset_0_alias,@"STO_CUDA_RESERVED_SHARED STV_DEFAULT"
__nv_reservedSMEM_offset_0_alias:
	.zero		0
	.zero		64


//--------------------- .nv.constant0._Z11fp32_kernelPf --------------------------
	.section	.nv.constant0._Z11fp32_kernelPf,"a",@progbits
	.sectionflags	@""
	.align	4
.nv.constant0._Z11fp32_kernelPf:
	.zero		904


//--------------------- SYMBOLS --------------------------

	.type		.nv.reservedSmem.offset0,@object
	.size		.nv.reservedSmem.offset0,0x4
